	.target	sm_90a

	.elftype	@"ET_EXEC"


//--------------------- .note.nv.tkinfo           --------------------------
	.section	.note.nv.tkinfo,"",@"SHT_NOTE"
	.sectionflags	@"SHF_NOTE_NV_TKINFO"
	.tkinfo
        /*0018*/ 	.word	0x00000002
        /*0030*/ 	.string	""
        /*0030*/ 	.string	"ptxas"
        /*0030*/ 	.string	"Cuda compilation tools, release 13.0, V13.0.88"
        /*0030*/ 	.string	"Build cuda_13.0.r13.0/compiler.36424714_0"
        /*0030*/ 	.string	"-arch sm_90a -m 64 "



//--------------------- .note.nv.cuinfo           --------------------------
	.section	.note.nv.cuinfo,"",@"SHT_NOTE"
	.sectionflags	@"SHF_NOTE_NV_CUINFO"
        /*0018*/ 	.short	0x0002
        /*001a*/ 	.short	0x005a
        /*001c*/ 	.short	0x0082
	.zero		2


//--------------------- .nv.info                  --------------------------
	.section	.nv.info,"",@"SHT_CUDA_INFO"
	.align	4


	//----- nvinfo : EIATTR_REGCOUNT
	.align		4
        /*0000*/ 	.byte	0x04, 0x2f
        /*0002*/ 	.short	(.L_16 - .L_15)
	.align		4
.L_15:
        /*0004*/ 	.word	index@(_ZN7cutlass13device_kernelINS_4fmha6kernel28FmhaKernelTmaWarpSpecializedINS1_10collective30FmhaMainloopTmaWarpSpecializedINS_6half_tEffN4cute5tupleIJNS7_1CILi128EEESA_NS9_ILi256EEEEEENS8_IJiNS9_ILi1EEENS8_IJiiEEEEEESF_SF_NS4_13DefaultFusionEJEEENS4_15FmhaFwdEpilogueIS6_fNS8_IJNS9_ILi64EEESB_SA_EEEEENS2_23IndividualTileSchedulerEJEEEEEvNT_6ParamsE)
        /*0008*/ 	.word	0x000000a8


	//----- nvinfo : EIATTR_FRAME_SIZE
	.align		4
.L_16:
        /*000c*/ 	.byte	0x04, 0x11
        /*000e*/ 	.short	(.L_18 - .L_17)
	.align		4
.L_17:
        /*0010*/ 	.word	index@($__internal_0_$__cuda_sm20_rcp_rn_f32_slowpath)
        /*0014*/ 	.word	0x00000000


	//----- nvinfo : EIATTR_FRAME_SIZE
	.align		4
.L_18:
        /*0018*/ 	.byte	0x04, 0x11
        /*001a*/ 	.short	(.L_20 - .L_19)
	.align		4
.L_19:
        /*001c*/ 	.word	index@(_ZN7cutlass13device_kernelINS_4fmha6kernel28FmhaKernelTmaWarpSpecializedINS1_10collective30FmhaMainloopTmaWarpSpecializedINS_6half_tEffN4cute5tupleIJNS7_1CILi128EEESA_NS9_ILi256EEEEEENS8_IJiNS9_ILi1EEENS8_IJiiEEEEEESF_SF_NS4_13DefaultFusionEJEEENS4_15FmhaFwdEpilogueIS6_fNS8_IJNS9_ILi64EEESB_SA_EEEEENS2_23IndividualTileSchedulerEJEEEEEvNT_6ParamsE)
        /*0020*/ 	.word	0x00000000


	//----- nvinfo : EIATTR_MIN_STACK_SIZE
	.align		4
.L_20:
        /*0024*/ 	.byte	0x04, 0x12
        /*0026*/ 	.short	(.L_22 - .L_21)
	.align		4
.L_21:
        /*0028*/ 	.word	index@(_ZN7cutlass13device_kernelINS_4fmha6kernel28FmhaKernelTmaWarpSpecializedINS1_10collective30FmhaMainloopTmaWarpSpecializedINS_6half_tEffN4cute5tupleIJNS7_1CILi128EEESA_NS9_ILi256EEEEEENS8_IJiNS9_ILi1EEENS8_IJiiEEEEEESF_SF_NS4_13DefaultFusionEJEEENS4_15FmhaFwdEpilogueIS6_fNS8_IJNS9_ILi64EEESB_SA_EEEEENS2_23IndividualTileSchedulerEJEEEEEvNT_6ParamsE)
        /*002c*/ 	.word	0x00000000
.L_22:


//--------------------- .nv.compat                --------------------------
	.section	.nv.compat,"",@"SHT_CUDA_COMPAT_INFO"
	.align	4
        /*0000*/ 	.byte	0x02, 0x09, 0x01, 0x00, 0x02, 0x02, 0x04, 0x00, 0x02, 0x05, 0x05, 0x00, 0x03, 0x07, 0x01, 0x01
        /*0010*/ 	.byte	0x02, 0x03, 0x01, 0x00, 0x02, 0x06, 0x01, 0x00, 0x04, 0x0b, 0x08, 0x00, 0x00, 0x00, 0x00, 0x00
        /*0020*/ 	.byte	0x00, 0x00, 0x00, 0x00


//--------------------- .nv.info._ZN7cutlass13device_kernelINS_4fmha6kernel28FmhaKernelTmaWarpSpecializedINS1_10collective30FmhaMainloopTmaWarpSpecializedINS_6half_tEffN4cute5tupleIJNS7_1CILi128EEESA_NS9_ILi256EEEEEENS8_IJiNS9_ILi1EEENS8_IJiiEEEEEESF_SF_NS4_13DefaultFusionEJEEENS4_15FmhaFwdEpilogueIS6_fNS8_IJNS9_ILi64EEESB_SA_EEEEENS2_23IndividualTileSchedulerEJEEEEEvNT_6ParamsE --------------------------
	.section	.nv.info._ZN7cutlass13device_kernelINS_4fmha6kernel28FmhaKernelTmaWarpSpecializedINS1_10collective30FmhaMainloopTmaWarpSpecializedINS_6half_tEffN4cute5tupleIJNS7_1CILi128EEESA_NS9_ILi256EEEEEENS8_IJiNS9_ILi1EEENS8_IJiiEEEEEESF_SF_NS4_13DefaultFusionEJEEENS4_15FmhaFwdEpilogueIS6_fNS8_IJNS9_ILi64EEESB_SA_EEEEENS2_23IndividualTileSchedulerEJEEEEEvNT_6ParamsE,"",@"SHT_CUDA_INFO"
	.sectionflags	@""
	.align	4


	//----- nvinfo : EIATTR_CUDA_API_VERSION
	.align		4
        /*0000*/ 	.byte	0x04, 0x37
        /*0002*/ 	.short	(.L_24 - .L_23)
.L_23:
        /*0004*/ 	.word	0x00000082


	//----- nvinfo : EIATTR_KPARAM_INFO
	.align		4
.L_24:
        /*0008*/ 	.byte	0x04, 0x17
        /*000a*/ 	.short	(.L_26 - .L_25)
.L_25:
        /*000c*/ 	.word	0x00000000
        /*0010*/ 	.short	0x0000
        /*0012*/ 	.short	0x0070
        /*0014*/ 	.byte	0x00, 0xf0, 0x01, 0x20


	//----- nvinfo : EIATTR_SPARSE_MMA_MASK
	.align		4
.L_26:
        /*0018*/ 	.byte	0x03, 0x50
        /*001a*/ 	.short	0x0000


	//----- nvinfo : EIATTR_MAXREG_COUNT
	.align		4
        /*001c*/ 	.byte	0x03, 0x1b
        /*001e*/ 	.short	0x00a8


	//----- nvinfo : EIATTR_NUM_BARRIERS
	.align		4
        /*0020*/ 	.byte	0x02, 0x4c
        /*0022*/ 	.byte	0x02
	.zero		1


	//----- nvinfo : EIATTR_EXTERNS
	.align		4
        /*0024*/ 	.byte	0x04, 0x0f
        /*0026*/ 	.short	(.L_28 - .L_27)


	//   ....[0]....
	.align		4
.L_27:
        /*0028*/ 	.word	index@(__assertfail)


	//----- nvinfo : EIATTR_MERCURY_ISA_VERSION
	.align		4
.L_28:
        /*002c*/ 	.byte	0x03, 0x5f
        /*002e*/ 	.short	0x0101


	//----- nvinfo : EIATTR_INT_WARP_WIDE_INSTR_OFFSETS
	.align		4
        /*0030*/ 	.byte	0x04, 0x31
        /*0032*/ 	.short	(.L_30 - .L_29)


	//   ....[0]....
.L_29:
        /*0034*/ 	.word	0x00000700


	//   ....[1]....
        /*0038*/ 	.word	0x00000710


	//   ....[2]....
        /*003c*/ 	.word	0x00000720


	//   ....[3]....
        /*0040*/ 	.word	0x00000730


	//   ....[4]....
        /*0044*/ 	.word	0x000007a0


	//----- nvinfo : EIATTR_COOP_GROUP_MASK_REGIDS
	.align		4
.L_30:
        /*0048*/ 	.byte	0x04, 0x29
        /*004a*/ 	.short	(.L_32 - .L_31)


	//   ....[0]....
.L_31:
        /*004c*/ 	.word	0xffffffff


	//   ....[1]....
        /*0050*/ 	.word	0xffffffff


	//   ....[2]....
        /*0054*/ 	.word	0xffffffff


	//   ....[3]....
        /*0058*/ 	.word	0xffffffff


	//   ....[4]....
        /*005c*/ 	.word	0xffffffff


	//   ....[5]....
        /*0060*/ 	.word	0xffffffff


	//   ....[6]....
        /*0064*/ 	.word	0xffffffff


	//   ....[7]....
        /*0068*/ 	.word	0xffffffff


	//   ....[8]....
        /*006c*/ 	.word	0xffffffff


	//   ....[9]....
        /*0070*/ 	.word	0xffffffff


	//   ....[10]....
        /*0074*/ 	.word	0xffffffff


	//   ....[11]....
        /*0078*/ 	.word	0xffffffff


	//   ....[12]....
        /*007c*/ 	.word	0xffffffff


	//   ....[13]....
        /*0080*/ 	.word	0xffffffff


	//   ....[14]....
        /*0084*/ 	.word	0xffffffff


	//   ....[15]....
        /*0088*/ 	.word	0xffffffff


	//   ....[16]....
        /*008c*/ 	.word	0xffffffff


	//   ....[17]....
        /*0090*/ 	.word	0xffffffff


	//----- nvinfo : EIATTR_COOP_GROUP_INSTR_OFFSETS
	.align		4
.L_32:
        /*0094*/ 	.byte	0x04, 0x28
        /*0096*/ 	.short	(.L_34 - .L_33)


	//   ....[0]....
.L_33:
        /*0098*/ 	.word	0x00000050


	//   ....[1]....
        /*009c*/ 	.word	0x00000080


	//   ....[2]....
        /*00a0*/ 	.word	0x000001b0


	//   ....[3]....
        /*00a4*/ 	.word	0x00000380


	//   ....[4]....
        /*00a8*/ 	.word	0x00000540


	//   ....[5]....
        /*00ac*/ 	.word	0x000006a0


	//   ....[6]....
        /*00b0*/ 	.word	0x00001b90


	//   ....[7]....
        /*00b4*/ 	.word	0x00001c20


	//   ....[8]....
        /*00b8*/ 	.word	0x00001c70


	//   ....[9]....
        /*00bc*/ 	.word	0x00001d20


	//   ....[10]....
        /*00c0*/ 	.word	0x000049a0


	//   ....[11]....
        /*00c4*/ 	.word	0x000049c0


	//   ....[12]....
        /*00c8*/ 	.word	0x00005250


	//   ....[13]....
        /*00cc*/ 	.word	0x000053b0


	//   ....[14]....
        /*00d0*/ 	.word	0x000074f0


	//   ....[15]....
        /*00d4*/ 	.word	0x00007520


	//   ....[16]....
        /*00d8*/ 	.word	0x00007570


	//   ....[17]....
        /*00dc*/ 	.word	0x00007590


	//----- nvinfo : EIATTR_REG_RECONFIG
	.align		4
.L_34:
        /*00e0*/ 	.byte	0x01, 0x54
	.zero		2


	//----- nvinfo : EIATTR_SYSCALL_OFFSETS
	.align		4
        /*00e4*/ 	.byte	0x04, 0x46
        /*00e6*/ 	.short	(.L_36 - .L_35)


	//   ....[0]....
.L_35:
        /*00e8*/ 	.word	0x00008580


	//   ....[1]....
        /*00ec*/ 	.word	0x00008700


	//----- nvinfo : EIATTR_MBARRIER_INSTR_OFFSETS
	.align		4
.L_36:
        /*00f0*/ 	.byte	0x04, 0x39
        /*00f2*/ 	.short	(.L_38 - .L_37)


	//   ....[0]....
.L_37:
        /*00f4*/ 	.word	0x00000330
        /*00f8*/ 	.word	0x000000ff
        /*00fc*/ 	.word	0x00060050
        /*0100*/ 	.short	0x0100
        /*0102*/ 	.byte	0x0b
	.zero		1


	//   ....[1]....
        /*0104*/ 	.word	0x00000340
        /*0108*/ 	.word	0x000000ff
        /*010c*/ 	.word	0x00060060
        /*0110*/ 	.short	0x0100
        /*0112*/ 	.byte	0x0b
	.zero		1


	//   ....[2]....
        /*0114*/ 	.word	0x00000350
        /*0118*/ 	.word	0x000000ff
        /*011c*/ 	.word	0x00060058
        /*0120*/ 	.short	0x0100
        /*0122*/ 	.byte	0x0b
	.zero		1


	//   ....[3]....
        /*0124*/ 	.word	0x00000360
        /*0128*/ 	.word	0x000000ff
        /*012c*/ 	.word	0x00060068
        /*0130*/ 	.short	0x0100
        /*0132*/ 	.byte	0x0b
	.zero		1


	//   ....[4]....
        /*0134*/ 	.word	0x00000490
        /*0138*/ 	.word	0x000000ff
        /*013c*/ 	.word	0x00060000
        /*0140*/ 	.short	0x0100
        /*0142*/ 	.byte	0x0b
	.zero		1


	//   ....[5]....
        /*0144*/ 	.word	0x000004a0
        /*0148*/ 	.word	0x000000ff
        /*014c*/ 	.word	0x00060028
        /*0150*/ 	.short	0x0100
        /*0152*/ 	.byte	0x0b
	.zero		1


	//   ....[6]....
        /*0154*/ 	.word	0x000004b0
        /*0158*/ 	.word	0x000000ff
        /*015c*/ 	.word	0x00060008
        /*0160*/ 	.short	0x0100
        /*0162*/ 	.byte	0x0b
	.zero		1


	//   ....[7]....
        /*0164*/ 	.word	0x000004c0
        /*0168*/ 	.word	0x000000ff
        /*016c*/ 	.word	0x00060030
        /*0170*/ 	.short	0x0100
        /*0172*/ 	.byte	0x0b
	.zero		1


	//   ....[8]....
        /*0174*/ 	.word	0x000004d0
        /*0178*/ 	.word	0x000000ff
        /*017c*/ 	.word	0x00060010
        /*0180*/ 	.short	0x0100
        /*0182*/ 	.byte	0x0b
	.zero		1


	//   ....[9]....
        /*0184*/ 	.word	0x000004e0
        /*0188*/ 	.word	0x000000ff
        /*018c*/ 	.word	0x00060038
        /*0190*/ 	.short	0x0100
        /*0192*/ 	.byte	0x0b
	.zero		1


	//   ....[10]....
        /*0194*/ 	.word	0x000004f0
        /*0198*/ 	.word	0x000000ff
        /*019c*/ 	.word	0x00060018
        /*01a0*/ 	.short	0x0100
        /*01a2*/ 	.byte	0x0b
	.zero		1


	//   ....[11]....
        /*01a4*/ 	.word	0x00000500
        /*01a8*/ 	.word	0x000000ff
        /*01ac*/ 	.word	0x00060040
        /*01b0*/ 	.short	0x0100
        /*01b2*/ 	.byte	0x0b
	.zero		1


	//   ....[12]....
        /*01b4*/ 	.word	0x00000510
        /*01b8*/ 	.word	0x000000ff
        /*01bc*/ 	.word	0x00060020
        /*01c0*/ 	.short	0x0100
        /*01c2*/ 	.byte	0x0b
	.zero		1


	//   ....[13]....
        /*01c4*/ 	.word	0x00000520
        /*01c8*/ 	.word	0x000000ff
        /*01cc*/ 	.word	0x00060048
        /*01d0*/ 	.short	0x0100
        /*01d2*/ 	.byte	0x0b
	.zero		1


	//   ....[14]....
        /*01d4*/ 	.word	0x00000650
        /*01d8*/ 	.word	0x000000ff
        /*01dc*/ 	.word	0x00060070
        /*01e0*/ 	.short	0x0100
        /*01e2*/ 	.byte	0x0b
	.zero		1


	//   ....[15]....
        /*01e4*/ 	.word	0x00000660
        /*01e8*/ 	.word	0x000000ff
        /*01ec*/ 	.word	0x00060080
        /*01f0*/ 	.short	0x0100
        /*01f2*/ 	.byte	0x0b
	.zero		1


	//   ....[16]....
        /*01f4*/ 	.word	0x00000670
        /*01f8*/ 	.word	0x000000ff
        /*01fc*/ 	.word	0x00060078
        /*0200*/ 	.short	0x0100
        /*0202*/ 	.byte	0x0b
	.zero		1


	//   ....[17]....
        /*0204*/ 	.word	0x00000680
        /*0208*/ 	.word	0x000000ff
        /*020c*/ 	.word	0x00060088
        /*0210*/ 	.short	0x0100
        /*0212*/ 	.byte	0x0b
	.zero		1


	//   ....[18]....
        /*0214*/ 	.word	0x000007c0
        /*0218*/ 	.word	0x000000ff
        /*021c*/ 	.word	0x00060090
        /*0220*/ 	.short	0x0100
        /*0222*/ 	.byte	0x08
	.zero		1


	//   ....[19]....
        /*0224*/ 	.word	0x000007d0
        /*0228*/ 	.word	0x000000ff
        /*022c*/ 	.word	0x00060098
        /*0230*/ 	.short	0x0100
        /*0232*/ 	.byte	0x08
	.zero		1


	//   ....[20]....
        /*0234*/ 	.word	0x000007e0
        /*0238*/ 	.word	0x000000ff
        /*023c*/ 	.word	0x000600a0
        /*0240*/ 	.short	0x0100
        /*0242*/ 	.byte	0x08
	.zero		1


	//   ....[21]....
        /*0244*/ 	.word	0x000007f0
        /*0248*/ 	.word	0x000000ff
        /*024c*/ 	.word	0x000600a8
        /*0250*/ 	.short	0x0100
        /*0252*/ 	.byte	0x08
	.zero		1


	//   ....[22]....
        /*0254*/ 	.word	0x000008f0
        /*0258*/ 	.word	0x000000ff
        /*025c*/ 	.word	0x000600c0
        /*0260*/ 	.short	0x0100
        /*0262*/ 	.byte	0x0b
	.zero		1


	//   ....[23]....
        /*0264*/ 	.word	0x00000900
        /*0268*/ 	.word	0x000000ff
        /*026c*/ 	.word	0x000600e0
        /*0270*/ 	.short	0x0100
        /*0272*/ 	.byte	0x0b
	.zero		1


	//   ....[24]....
        /*0274*/ 	.word	0x00000910
        /*0278*/ 	.word	0x000000ff
        /*027c*/ 	.word	0x000600c8
        /*0280*/ 	.short	0x0100
        /*0282*/ 	.byte	0x0b
	.zero		1


	//   ....[25]....
        /*0284*/ 	.word	0x00000920
        /*0288*/ 	.word	0x000000ff
        /*028c*/ 	.word	0x000600e8
        /*0290*/ 	.short	0x0100
        /*0292*/ 	.byte	0x0b
	.zero		1


	//   ....[26]....
        /*0294*/ 	.word	0x00000930
        /*0298*/ 	.word	0x000000ff
        /*029c*/ 	.word	0x000600d0
        /*02a0*/ 	.short	0x0100
        /*02a2*/ 	.byte	0x0b
	.zero		1


	//   ....[27]....
        /*02a4*/ 	.word	0x00000940
        /*02a8*/ 	.word	0x000000ff
        /*02ac*/ 	.word	0x000600f0
        /*02b0*/ 	.short	0x0100
        /*02b2*/ 	.byte	0x0b
	.zero		1


	//   ....[28]....
        /*02b4*/ 	.word	0x00000950
        /*02b8*/ 	.word	0x000000ff
        /*02bc*/ 	.word	0x000600d8
        /*02c0*/ 	.short	0x0100
        /*02c2*/ 	.byte	0x0b
	.zero		1


	//   ....[29]....
        /*02c4*/ 	.word	0x00000960
        /*02c8*/ 	.word	0x000000ff
        /*02cc*/ 	.word	0x000600f8
        /*02d0*/ 	.short	0x0100
        /*02d2*/ 	.byte	0x0b
	.zero		1


	//   ....[30]....
        /*02d4*/ 	.word	0x00000e80
        /*02d8*/ 	.word	0x000000ff
        /*02dc*/ 	.word	0x00060050
        /*02e0*/ 	.short	0x010a
        /*02e2*/ 	.byte	0x05
	.zero		1


	//   ....[31]....
        /*02e4*/ 	.word	0x00000ef0
        /*02e8*/ 	.word	0x000000ff
        /*02ec*/ 	.word	0x00060000
        /*02f0*/ 	.short	0x010a
        /*02f2*/ 	.byte	0x04
	.zero		1


	//   ....[32]....
        /*02f4*/ 	.word	0x00000f60
        /*02f8*/ 	.word	0x000000ff
        /*02fc*/ 	.word	0x00000000
        /*0300*/ 	.short	0x010a
        /*0302*/ 	.byte	0x0a
	.zero		1


	//   ....[33]....
        /*0304*/ 	.word	0x00003ac0
        /*0308*/ 	.word	0x00000008
        /*030c*/ 	.word	0x00000000
        /*0310*/ 	.short	0x0101
        /*0312*/ 	.byte	0x0b
	.zero		1


	//   ....[34]....
        /*0314*/ 	.word	0x00003b40
        /*0318*/ 	.word	0x000000ff
        /*031c*/ 	.word	0x00060008
        /*0320*/ 	.short	0x010a
        /*0322*/ 	.byte	0x06
	.zero		1


	//   ....[35]....
        /*0324*/ 	.word	0x00003f80
        /*0328*/ 	.word	0x000000ff
        /*032c*/ 	.word	0x00000000
        /*0330*/ 	.short	0x0101
        /*0332*/ 	.byte	0x06
	.zero		1


	//   ....[36]....
        /*0334*/ 	.word	0x000040f0
        /*0338*/ 	.word	0x000000ff
        /*033c*/ 	.word	0x00060000
        /*0340*/ 	.short	0x010a
        /*0342*/ 	.byte	0x06
	.zero		1


	//   ....[37]....
        /*0344*/ 	.word	0x00006700
        /*0348*/ 	.word	0x000000ff
        /*034c*/ 	.word	0x00060000
        /*0350*/ 	.short	0x010a
        /*0352*/ 	.byte	0x07
	.zero		1


	//   ....[38]....
        /*0354*/ 	.word	0x00006f70
        /*0358*/ 	.word	0x000000ff
        /*035c*/ 	.word	0x00060000
        /*0360*/ 	.short	0x010a
        /*0362*/ 	.byte	0x07
	.zero		1


	//   ....[39]....
        /*0364*/ 	.word	0x00007310
        /*0368*/ 	.word	0x000000ff
        /*036c*/ 	.word	0x00000000
        /*0370*/ 	.short	0x0101
        /*0372*/ 	.byte	0x07
	.zero		1


	//   ....[40]....
        /*0374*/ 	.word	0x000073e0
        /*0378*/ 	.word	0x000000ff
        /*037c*/ 	.word	0x00000000
        /*0380*/ 	.short	0x0101
        /*0382*/ 	.byte	0x07
	.zero		1


	//   ....[41]....
        /*0384*/ 	.word	0x00007db0
        /*0388*/ 	.word	0x000000ff
        /*038c*/ 	.word	0x00060098
        /*0390*/ 	.short	0x010a
        /*0392*/ 	.byte	0x04
	.zero		1


	//   ....[42]....
        /*0394*/ 	.word	0x0000a160
        /*0398*/ 	.word	0x00000000
        /*039c*/ 	.word	0x00060090
        /*03a0*/ 	.short	0x0101
        /*03a2*/ 	.byte	0x05
	.zero		1


	//   ....[43]....
        /*03a4*/ 	.word	0x0000a2b0
        /*03a8*/ 	.word	0x00000003
        /*03ac*/ 	.word	0x00060060
        /*03b0*/ 	.short	0x010a
        /*03b2*/ 	.byte	0x3f
	.zero		1


	//   ....[44]....
        /*03b4*/ 	.word	0x0000a640
        /*03b8*/ 	.word	0x00000005
        /*03bc*/ 	.word	0x00060028
        /*03c0*/ 	.short	0x010a
        /*03c2*/ 	.byte	0x3f
	.zero		1


	//   ....[45]....
        /*03c4*/ 	.word	0x0000a9d0
        /*03c8*/ 	.word	0x00000004
        /*03cc*/ 	.word	0x00060060
        /*03d0*/ 	.short	0x010a
        /*03d2*/ 	.byte	0x3f
	.zero		1


	//   ....[46]....
        /*03d4*/ 	.word	0x0000ad90
        /*03d8*/ 	.word	0x00000003
        /*03dc*/ 	.word	0x00060028
        /*03e0*/ 	.short	0x010a
        /*03e2*/ 	.byte	0x3f
	.zero		1


	//   ....[47]....
        /*03e4*/ 	.word	0x0000b210
        /*03e8*/ 	.word	0x00000006
        /*03ec*/ 	.word	0x00060028
        /*03f0*/ 	.short	0x010a
        /*03f2*/ 	.byte	0x3f
	.zero		1


	//   ....[48]....
        /*03f4*/ 	.word	0x0000b5d0
        /*03f8*/ 	.word	0x00000006
        /*03fc*/ 	.word	0x00060028
        /*0400*/ 	.short	0x010a
        /*0402*/ 	.byte	0x3f
	.zero		1


	//   ....[49]....
        /*0404*/ 	.word	0x0000b980
        /*0408*/ 	.word	0x00000003
        /*040c*/ 	.word	0x00060050
        /*0410*/ 	.short	0x010a
        /*0412*/ 	.byte	0x3f
	.zero		1


	//   ....[50]....
        /*0414*/ 	.word	0x0000b9f0
        /*0418*/ 	.word	0x00000003
        /*041c*/ 	.word	0x00060000
        /*0420*/ 	.short	0x010a
        /*0422*/ 	.byte	0x3f
	.zero		1


	//   ....[51]....
        /*0424*/ 	.word	0x0000ba50
        /*0428*/ 	.word	0x00000003
        /*042c*/ 	.word	0x00000000
        /*0430*/ 	.short	0x010a
        /*0432*/ 	.byte	0x3f
	.zero		1


	//   ....[52]....
        /*0434*/ 	.word	0x0000bac0
        /*0438*/ 	.word	0x0000000b
        /*043c*/ 	.word	0x00060008
        /*0440*/ 	.short	0x010a
        /*0442*/ 	.byte	0x3f
	.zero		1


	//   ....[53]....
        /*0444*/ 	.word	0x0000bb20
        /*0448*/ 	.word	0x00000005
        /*044c*/ 	.word	0x00060000
        /*0450*/ 	.short	0x010a
        /*0452*/ 	.byte	0x3f
	.zero		1


	//   ....[54]....
        /*0454*/ 	.word	0x0000bb80
        /*0458*/ 	.word	0x0000000e
        /*045c*/ 	.word	0x00060000
        /*0460*/ 	.short	0x010a
        /*0462*/ 	.byte	0x3f
	.zero		1


	//   ....[55]....
        /*0464*/ 	.word	0x0000bbe0
        /*0468*/ 	.word	0x00000005
        /*046c*/ 	.word	0x00060098
        /*0470*/ 	.short	0x010a
        /*0472*/ 	.byte	0x3f
	.zero		1


	//   ....[56]....
        /*0474*/ 	.word	0x0000bc30
        /*0478*/ 	.word	0x00000003
        /*047c*/ 	.word	0x00060060
        /*0480*/ 	.short	0x010a
        /*0482*/ 	.byte	0x3f
	.zero		1


	//   ....[57]....
        /*0484*/ 	.word	0x0000bc80
        /*0488*/ 	.word	0x00000005
        /*048c*/ 	.word	0x00060028
        /*0490*/ 	.short	0x010a
        /*0492*/ 	.byte	0x3f
	.zero		1


	//   ....[58]....
        /*0494*/ 	.word	0x0000bcd0
        /*0498*/ 	.word	0x00000004
        /*049c*/ 	.word	0x00060060
        /*04a0*/ 	.short	0x010a
        /*04a2*/ 	.byte	0x3f
	.zero		1


	//   ....[59]....
        /*04a4*/ 	.word	0x0000bd20
        /*04a8*/ 	.word	0x00000003
        /*04ac*/ 	.word	0x00060028
        /*04b0*/ 	.short	0x010a
        /*04b2*/ 	.byte	0x3f
	.zero		1


	//   ....[60]....
        /*04b4*/ 	.word	0x0000bd70
        /*04b8*/ 	.word	0x00000006
        /*04bc*/ 	.word	0x00060028
        /*04c0*/ 	.short	0x010a
        /*04c2*/ 	.byte	0x3f
	.zero		1


	//   ....[61]....
        /*04c4*/ 	.word	0x0000bdc0
        /*04c8*/ 	.word	0x00000006
        /*04cc*/ 	.word	0x00060028
        /*04d0*/ 	.short	0x010a
        /*04d2*/ 	.byte	0x3f
	.zero		1


	//----- nvinfo : EIATTR_NUM_MBARRIERS
	.align		4
.L_38:
        /*04d4*/ 	.byte	0x03, 0x38
        /*04d6*/ 	.short	0x001e


	//----- nvinfo : EIATTR_EXIT_INSTR_OFFSETS
	.align		4
        /*04d8*/ 	.byte	0x04, 0x1c
        /*04da*/ 	.short	(.L_40 - .L_39)


	//   ....[0]....
.L_39:
        /*04dc*/ 	.word	0x00000a10


	//   ....[1]....
        /*04e0*/ 	.word	0x0000a170


	//   ....[2]....
        /*04e4*/ 	.word	0x0000a1b0


	//   ....[3]....
        /*04e8*/ 	.word	0x0000b0e0


	//   ....[4]....
        /*04ec*/ 	.word	0x0000b960


	//----- nvinfo : EIATTR_MAX_THREADS
	.align		4
.L_40:
        /*04f0*/ 	.byte	0x04, 0x05
        /*04f2*/ 	.short	(.L_42 - .L_41)
.L_41:
        /*04f4*/ 	.word	0x00000180
        /*04f8*/ 	.word	0x00000001
        /*04fc*/ 	.word	0x00000001


	//----- nvinfo : EIATTR_CRS_STACK_SIZE
	.align		4
.L_42:
        /*0500*/ 	.byte	0x04, 0x1e
        /*0502*/ 	.short	(.L_44 - .L_43)
.L_43:
        /*0504*/ 	.word	0x00000000


	//----- nvinfo : EIATTR_CBANK_PARAM_SIZE
	.align		4
.L_44:
        /*0508*/ 	.byte	0x03, 0x19
        /*050a*/ 	.short	0x0870


	//----- nvinfo : EIATTR_PARAM_CBANK
	.align		4
        /*050c*/ 	.byte	0x04, 0x0a
        /*050e*/ 	.short	(.L_46 - .L_45)
	.align		4
.L_45:
        /*0510*/ 	.word	index@(.nv.constant0._ZN7cutlass13device_kernelINS_4fmha6kernel28FmhaKernelTmaWarpSpecializedINS1_10collective30FmhaMainloopTmaWarpSpecializedINS_6half_tEffN4cute5tupleIJNS7_1CILi128EEESA_NS9_ILi256EEEEEENS8_IJiNS9_ILi1EEENS8_IJiiEEEEEESF_SF_NS4_13DefaultFusionEJEEENS4_15FmhaFwdEpilogueIS6_fNS8_IJNS9_ILi64EEESB_SA_EEEEENS2_23IndividualTileSchedulerEJEEEEEvNT_6ParamsE)
        /*0514*/ 	.short	0x0210
        /*0516*/ 	.short	0x0870


	//----- nvinfo : EIATTR_SW_WAR
	.align		4
.L_46:
        /*0518*/ 	.byte	0x04, 0x36
        /*051a*/ 	.short	(.L_48 - .L_47)
.L_47:
        /*051c*/ 	.word	0x00000008
.L_48:


//--------------------- .nv.callgraph             --------------------------
	.section	.nv.callgraph,"",@"SHT_CUDA_CALLGRAPH"
	.align	4
	.sectionentsize	8
	.align		4
        /*0000*/ 	.word	0x00000000
	.align		4
        /*0004*/ 	.word	0xffffffff
	.align		4
        /*0008*/ 	.word	index@(_ZN7cutlass13device_kernelINS_4fmha6kernel28FmhaKernelTmaWarpSpecializedINS1_10collective30FmhaMainloopTmaWarpSpecializedINS_6half_tEffN4cute5tupleIJNS7_1CILi128EEESA_NS9_ILi256EEEEEENS8_IJiNS9_ILi1EEENS8_IJiiEEEEEESF_SF_NS4_13DefaultFusionEJEEENS4_15FmhaFwdEpilogueIS6_fNS8_IJNS9_ILi64EEESB_SA_EEEEENS2_23IndividualTileSchedulerEJEEEEEvNT_6ParamsE)
	.align		4
        /*000c*/ 	.word	index@(__assertfail)
	.align		4
        /*0010*/ 	.word	0x00000000
	.align		4
        /*0014*/ 	.word	0xfffffffe
	.align		4
        /*0018*/ 	.word	0x00000000
	.align		4
        /*001c*/ 	.word	0xfffffffd
	.align		4
        /*0020*/ 	.word	0x00000000
	.align		4
        /*0024*/ 	.word	0xfffffffc


//--------------------- .nv.constant4             --------------------------
	.section	.nv.constant4,"a",@progbits
	.align	8
	.align		8
.nv.constant4:
        /*0000*/ 	.dword	__assertfail
	.align		8
        /*0008*/ 	.dword	__unnamed_1
	.align		8
        /*0010*/ 	.dword	__unnamed_2
	.align		8
        /*0018*/ 	.dword	_ZN39_INTERNAL_2622c0ee_4_k_cu_9cb85034_30814cuda3std3__45__cpo5beginE
	.align		8
        /*0020*/ 	.dword	_ZN39_INTERNAL_2622c0ee_4_k_cu_9cb85034_30814cuda3std3__45__cpo3endE
	.align		8
        /*0028*/ 	.dword	_ZN39_INTERNAL_2622c0ee_4_k_cu_9cb85034_30814cuda3std3__45__cpo6cbeginE
	.align		8
        /*0030*/ 	.dword	_ZN39_INTERNAL_2622c0ee_4_k_cu_9cb85034_30814cuda3std3__45__cpo4cendE
	.align		8
        /*0038*/ 	.dword	_ZN39_INTERNAL_2622c0ee_4_k_cu_9cb85034_30814cuda3std3__441_GLOBAL__N__2622c0ee_4_k_cu_9cb85034_30816ignoreE
	.align		8
        /*0040*/ 	.dword	_ZN39_INTERNAL_2622c0ee_4_k_cu_9cb85034_30814cuda3std3__419piecewise_constructE
	.align		8
        /*0048*/ 	.dword	_ZN39_INTERNAL_2622c0ee_4_k_cu_9cb85034_30814cuda3std3__48in_placeE
	.align		8
        /*0050*/ 	.dword	_ZN39_INTERNAL_2622c0ee_4_k_cu_9cb85034_30814cuda3std6ranges3__45__cpo4swapE
	.align		8
        /*0058*/ 	.dword	_ZN39_INTERNAL_2622c0ee_4_k_cu_9cb85034_30814cuda3std6ranges3__45__cpo9iter_moveE
	.align		8
        /*0060*/ 	.dword	_ZN39_INTERNAL_2622c0ee_4_k_cu_9cb85034_30814cute7productE
	.align		8
        /*0068*/ 	.dword	_ZN39_INTERNAL_2622c0ee_4_k_cu_9cb85034_30814cute1_E
	.align		8
        /*0070*/ 	.dword	$str$24
	.align		8
        /*0078*/ 	.dword	$str$25


//--------------------- .text._ZN7cutlass13device_kernelINS_4fmha6kernel28FmhaKernelTmaWarpSpecializedINS1_10collective30FmhaMainloopTmaWarpSpecializedINS_6half_tEffN4cute5tupleIJNS7_1CILi128EEESA_NS9_ILi256EEEEEENS8_IJiNS9_ILi1EEENS8_IJiiEEEEEESF_SF_NS4_13DefaultFusionEJEEENS4_15FmhaFwdEpilogueIS6_fNS8_IJNS9_ILi64EEESB_SA_EEEEENS2_23IndividualTileSchedulerEJEEEEEvNT_6ParamsE --------------------------
	.section	.text._ZN7cutlass13device_kernelINS_4fmha6kernel28FmhaKernelTmaWarpSpecializedINS1_10collective30FmhaMainloopTmaWarpSpecializedINS_6half_tEffN4cute5tupleIJNS7_1CILi128EEESA_NS9_ILi256EEEEEENS8_IJiNS9_ILi1EEENS8_IJiiEEEEEESF_SF_NS4_13DefaultFusionEJEEENS4_15FmhaFwdEpilogueIS6_fNS8_IJNS9_ILi64EEESB_SA_EEEEENS2_23IndividualTileSchedulerEJEEEEEvNT_6ParamsE,"ax",@progbits
	.align	128
.text._ZN7cutlass13device_kernelINS_4fmha6kernel28FmhaKernelTmaWarpSpecializedINS1_10collective30FmhaMainloopTmaWarpSpecializedINS_6half_tEffN4cute5tupleIJNS7_1CILi128EEESA_NS9_ILi256EEEEEENS8_IJiNS9_ILi1EEENS8_IJiiEEEEEESF_SF_NS4_13DefaultFusionEJEEENS4_15FmhaFwdEpilogueIS6_fNS8_IJNS9_ILi64EEESB_SA_EEEEENS2_23IndividualTileSchedulerEJEEEEEvNT_6ParamsE:
        .type           _ZN7cutlass13device_kernelINS_4fmha6kernel28FmhaKernelTmaWarpSpecializedINS1_10collective30FmhaMainloopTmaWarpSpecializedINS_6half_tEffN4cute5tupleIJNS7_1CILi128EEESA_NS9_ILi256EEEEEENS8_IJiNS9_ILi1EEENS8_IJiiEEEEEESF_SF_NS4_13DefaultFusionEJEEENS4_15FmhaFwdEpilogueIS6_fNS8_IJNS9_ILi64EEESB_SA_EEEEENS2_23IndividualTileSchedulerEJEEEEEvNT_6ParamsE,@function
        .size           _ZN7cutlass13device_kernelINS_4fmha6kernel28FmhaKernelTmaWarpSpecializedINS1_10collective30FmhaMainloopTmaWarpSpecializedINS_6half_tEffN4cute5tupleIJNS7_1CILi128EEESA_NS9_ILi256EEEEEENS8_IJiNS9_ILi1EEENS8_IJiiEEEEEESF_SF_NS4_13DefaultFusionEJEEENS4_15FmhaFwdEpilogueIS6_fNS8_IJNS9_ILi64EEESB_SA_EEEEENS2_23IndividualTileSchedulerEJEEEEEvNT_6ParamsE,(.L_x_118 - _ZN7cutlass13device_kernelINS_4fmha6kernel28FmhaKernelTmaWarpSpecializedINS1_10collective30FmhaMainloopTmaWarpSpecializedINS_6half_tEffN4cute5tupleIJNS7_1CILi128EEESA_NS9_ILi256EEEEEENS8_IJiNS9_ILi1EEENS8_IJiiEEEEEESF_SF_NS4_13DefaultFusionEJEEENS4_15FmhaFwdEpilogueIS6_fNS8_IJNS9_ILi64EEESB_SA_EEEEENS2_23IndividualTileSchedulerEJEEEEEvNT_6ParamsE)
        .other          _ZN7cutlass13device_kernelINS_4fmha6kernel28FmhaKernelTmaWarpSpecializedINS1_10collective30FmhaMainloopTmaWarpSpecializedINS_6half_tEffN4cute5tupleIJNS7_1CILi128EEESA_NS9_ILi256EEEEEENS8_IJiNS9_ILi1EEENS8_IJiiEEEEEESF_SF_NS4_13DefaultFusionEJEEENS4_15FmhaFwdEpilogueIS6_fNS8_IJNS9_ILi64EEESB_SA_EEEEENS2_23IndividualTileSchedulerEJEEEEEvNT_6ParamsE,@"STO_CUDA_ENTRY STV_DEFAULT"
_ZN7cutlass13device_kernelINS_4fmha6kernel28FmhaKernelTmaWarpSpecializedINS1_10collective30FmhaMainloopTmaWarpSpecializedINS_6half_tEffN4cute5tupleIJNS7_1CILi128EEESA_NS9_ILi256EEEEEENS8_IJiNS9_ILi1EEENS8_IJiiEEEEEESF_SF_NS4_13DefaultFusionEJEEENS4_15FmhaFwdEpilogueIS6_fNS8_IJNS9_ILi64EEESB_SA_EEEEENS2_23IndividualTileSchedulerEJEEEEEvNT_6ParamsE:
[----:B------:R-:W1:Y:S01]  /*0000*/  LDC R1, c[0x0][0x28] ;  /* 0x00000a00ff017b82 */ /* 0x000e620000000800 */
[----:B------:R-:W2:Y:S01]  /*0010*/  S2R R6, SR_TID.X ;  /* 0x0000000000067919 */ /* 0x000ea20000002100 */
[----:B------:R-:W-:Y:S01]  /*0020*/  ELECT P1, URZ, PT ;  /* 0x00000000003f782f */ /* 0x000fe20003820000 */
[----:B------:R-:W-:Y:S01]  /*0030*/  BSSY B0, `(.L_x_0) ;  /* 0x0000017000007945 */ /* 0x000fe20003800000 */
[----:B--2---:R-:W-:-:S05]  /*0040*/  SHF.R.U32.HI R0, RZ, 0x5, R6 ;  /* 0x00000005ff007819 */ /* 0x004fca0000011606 */
[----:B------:R-:W2:Y:S02]  /*0050*/  SHFL.IDX PT, R2, R0, RZ, 0x1f ;  /* 0x00001fff00027589 */ /* 0x000ea400000e0000 */
[----:B--2---:R-:W-:Y:S02]  /*0060*/  R2UR UR4, R2 ;  /* 0x00000000020472ca */ /* 0x004fe400000e0000 */
[----:B------:R-:W-:-:S06]  /*0070*/  SHF.R.U32.HI R2, RZ, 0x7, R6 ;  /* 0x00000007ff027819 */ /* 0x000fcc0000011606 */
[----:B------:R-:W2:Y:S05]  /*0080*/  SHFL.IDX PT, R2, R2, RZ, 0x1f ;  /* 0x00001fff02027589 */ /* 0x000eaa00000e0000 */
[----:B------:R-:W-:Y:S02]  /*0090*/  USHF.R.S32.HI UR5, URZ, 0x1f, UR4 ;  /* 0x0000001f3f057899 */ /* 0x000fe40008011404 */
[----:B------:R-:W-:Y:S02]  /*00a0*/  ISETP.NE.OR P0, PT, RZ, UR4, !P1 ;  /* 0x00000004ff007c0c */ /* 0x000fe4000cf05670 */
[----:B------:R-:W-:-:S04]  /*00b0*/  ULEA.HI UR5, UR5, UR4, URZ, 0x2 ;  /* 0x0000000405057291 */ /* 0x000fc8000f8f103f */
[----:B------:R-:W-:-:S04]  /*00c0*/  ULOP3.LUT UR5, UR5, 0xfffffffc, URZ, 0xc0, !UPT ;  /* 0xfffffffc05057892 */ /* 0x000fc8000f8ec03f */
[----:B------:R-:W-:-:S03]  /*00d0*/  UIADD3 UR6, UR4, -UR5, URZ ;  /* 0x8000000504067290 */ /* 0x000fc6000fffe03f */
[----:B-1----:R-:W-:Y:S09]  /*00e0*/  @P0 BRA `(.L_x_1) ;  /* 0x00000000002c0947 */ /* 0x002ff20003800000 */
[----:B------:R-:W-:Y:S02]  /*00f0*/  ULDC.64 UR4, c[0x0][0x198] ;  /* 0x0000660000047ab9 */ /* 0x000fe40000000a00 */
[----:B------:R-:W-:Y:S02]  /*0100*/  UIADD3 UR8, UP0, UR4, 0xf0, URZ ;  /* 0x000000f004087890 */ /* 0x000fe4000ff1e03f */
[----:B------:R-:W-:Y:S02]  /*0110*/  UIADD3 UR10, UP1, UR4, 0x1f0, URZ ;  /* 0x000001f0040a7890 */ /* 0x000fe4000ff3e03f */
[----:B------:R-:W-:Y:S02]  /*0120*/  UIADD3 UR4, UP2, UR4, 0x2f0, URZ ;  /* 0x000002f004047890 */ /* 0x000fe4000ff5e03f */
[----:B------:R-:W-:Y:S02]  /*0130*/  UIADD3.X UR9, URZ, UR5, URZ, UP0, !UPT ;  /* 0x000000053f097290 */ /* 0x000fe400087fe43f */
[----:B------:R-:W-:-:S02]  /*0140*/  UIADD3.X UR11, URZ, UR5, URZ, UP1, !UPT ;  /* 0x000000053f0b7290 */ /* 0x000fc40008ffe43f */
[----:B------:R-:W-:-:S05]  /*0150*/  UIADD3.X UR5, URZ, UR5, URZ, UP2, !UPT ;  /* 0x000000053f057290 */ /* 0x000fca00097fe43f */
[----:B------:R1:W-:Y:S02]  /*0160*/  UTMACCTL.PF [UR8] ;  /* 0x00000000080079b9 */ /* 0x0003e40008040000 */
[----:B------:R1:W-:Y:S02]  /*0170*/  UTMACCTL.PF [UR10] ;  /* 0x000000000a0079b9 */ /* 0x0003e40008040000 */
[----:B------:R1:W-:Y:S02]  /*0180*/  UTMACCTL.PF [UR4] ;  /* 0x00000000040079b9 */ /* 0x0003e40008040000 */
[----:B-1----:R-:W-:Y:S01]  /*0190*/  NOP ;  /* 0x0000000000007918 */ /* 0x002fe20000000000 */
.L_x_1:
[----:B------:R-:W-:Y:S05]  /*01a0*/  BSYNC B0 ;  /* 0x0000000000007941 */ /* 0x000fea0003800000 */
.L_x_0:
[----:B------:R-:W1:Y:S01]  /*01b0*/  SHFL.IDX PT, R3, R0, RZ, 0x1f ;  /* 0x00001fff00037589 */ /* 0x000e6200000e0000 */
[----:B--2---:R-:W-:Y:S01]  /*01c0*/  R2UR UR4, R2 ;  /* 0x00000000020472ca */ /* 0x004fe200000e0000 */
[----:B------:R-:W-:-:S12]  /*01d0*/  UISETP.NE.AND UP0, UPT, UR6, 0x1, UPT ;  /* 0x000000010600788c */ /* 0x000fd8000bf05270 */
[----:B------:R-:W-:Y:S02]  /*01e0*/  UIADD3 UR10, UR4, -0x1, URZ ;  /* 0xffffffff040a7890 */ /* 0x000fe4000fffe03f */
[----:B------:R-:W-:Y:S01]  /*01f0*/  MOV R2, UR4 ;  /* 0x0000000400027c02 */ /* 0x000fe20008000f00 */
[----:B------:R-:W-:Y:S02]  /*0200*/  UISETP.EQ.AND UP0, UPT, UR4, URZ, !UP0 ;  /* 0x0000003f0400728c */ /* 0x000fe4000c702270 */
[----:B------:R-:W-:Y:S02]  /*0210*/  UISETP.GE.U32.AND UP1, UPT, UR10, 0x4, UPT ;  /* 0x000000040a00788c */ /* 0x000fe4000bf26070 */
[----:B------:R-:W-:Y:S01]  /*0220*/  USEL UR7, URZ, 0x1, !UP0 ;  /* 0x000000013f077887 */ /* 0x000fe2000c000000 */
[----:B-1----:R-:W-:-:S03]  /*0230*/  ISETP.NE.AND P0, PT, R3, RZ, PT ;  /* 0x000000ff0300720c */ /* 0x002fc60003f05270 */
[----:B------:R-:W-:-:S10]  /*0240*/  USEL UR7, UR7, 0x2, UP1 ;  /* 0x0000000207077887 */ /* 0x000fd40008800000 */
[----:B------:R-:W-:Y:S05]  /*0250*/  @P0 BRA `(.L_x_2) ;  /* 0x0000000000480947 */ /* 0x000fea0003800000 */
[----:B------:R-:W1:Y:S01]  /*0260*/  S2UR UR11, SR_CgaCtaId ;  /* 0x00000000000b79c3 */ /* 0x000e620000008800 */
[----:B------:R-:W-:Y:S01]  /*0270*/  UMOV UR4, 0x400 ;  /* 0x0000040000047882 */ /* 0x000fe20000000000 */
[----:B------:R-:W-:Y:S01]  /*0280*/  UMOV UR5, 0x1 ;  /* 0x0000000100057882 */ /* 0x000fe20000000000 */
[----:B------:R-:W-:Y:S01]  /*0290*/  UMOV UR8, 0x80 ;  /* 0x0000008000087882 */ /* 0x000fe20000000000 */
[----:B------:R-:W-:Y:S01]  /*02a0*/  ELECT P0, URZ, PT ;  /* 0x00000000003f782f */ /* 0x000fe20003800000 */
[----:B------:R-:W-:-:S04]  /*02b0*/  UIADD3 UR8, -UR8, 0x100000, URZ ;  /* 0x0010000008087890 */ /* 0x000fc8000fffe13f */
[----:B------:R-:W-:Y:S02]  /*02c0*/  USHF.L.U32 UR9, UR8, 0xb, URZ ;  /* 0x0000000b08097899 */ /* 0x000fe4000800063f */
[----:B------:R-:W-:Y:S02]  /*02d0*/  USHF.L.U32 UR8, UR8, 0x1, URZ ;  /* 0x0000000108087899 */ /* 0x000fe4000800063f */
[----:B-1----:R-:W-:Y:S02]  /*02e0*/  ULEA UR11, UR11, UR4, 0x18 ;  /* 0x000000040b0b7291 */ /* 0x002fe4000f8ec03f */
[----:B------:R-:W-:-:S04]  /*02f0*/  UIADD3 UR4, -UR5, 0x100000, URZ ;  /* 0x0010000005047890 */ /* 0x000fc8000fffe13f */
[----:B------:R-:W-:Y:S02]  /*0300*/  USHF.L.U32 UR5, UR4, 0xb, URZ ;  /* 0x0000000b04057899 */ /* 0x000fe4000800063f */
[----:B------:R-:W-:Y:S01]  /*0310*/  USHF.L.U32 UR4, UR4, 0x1, URZ ;  /* 0x0000000104047899 */ /* 0x000fe2000800063f */
[----:B------:R-:W1:Y:S11]  /*0320*/  FENCE.VIEW.ASYNC.S ;  /* 0x00000000000073c6 */ /* 0x000e760000000000 */
[----:B-1----:R1:W2:Y:S01]  /*0330*/  SYNCS.EXCH.64 URZ, [UR11+0x60050], UR4 ;  /* 0x060050040b3f75b2 */ /* 0x0022a20008000100 */
[----:B------:R1:W3:Y:S01]  /*0340*/  SYNCS.EXCH.64 URZ, [UR11+0x60060], UR8 ;  /* 0x060060080b3f75b2 */ /* 0x0002e20008000100 */
[----:B------:R1:W4:Y:S01]  /*0350*/  SYNCS.EXCH.64 URZ, [UR11+0x60058], UR4 ;  /* 0x060058040b3f75b2 */ /* 0x0003220008000100 */
[----:B------:R1:W1:Y:S01]  /*0360*/  SYNCS.EXCH.64 URZ, [UR11+0x60068], UR8 ;  /* 0x060068080b3f75b2 */ /* 0x0002620008000100 */
[----:B------:R-:W-:Y:S01]  /*0370*/  NOP ;  /* 0x0000000000007918 */ /* 0x000fe20000000000 */
.L_x_2:
[----:B------:R-:W5:Y:S01]  /*0380*/  SHFL.IDX PT, R3, R0, RZ, 0x1f ;  /* 0x00001fff00037589 */ /* 0x000f6200000e0000 */
[----:B------:R-:W-:Y:S01]  /*0390*/  NOP ;  /* 0x0000000000007918 */ /* 0x000fe20000000000 */
[----:B-----5:R-:W-:-:S13]  /*03a0*/  ISETP.NE.AND P0, PT, R3, RZ, PT ;  /* 0x000000ff0300720c */ /* 0x020fda0003f05270 */
[----:B------:R-:W-:Y:S05]  /*03b0*/  @P0 BRA `(.L_x_3) ;  /* 0x0000000000600947 */ /* 0x000fea0003800000 */
[----:B-1----:R-:W1:Y:S01]  /*03c0*/  S2UR UR5, SR_CgaCtaId ;  /* 0x00000000000579c3 */ /* 0x002e620000008800 */
[----:B------:R-:W-:Y:S01]  /*03d0*/  UMOV UR4, 0x400 ;  /* 0x0000040000047882 */ /* 0x000fe20000000000 */
[----:B------:R-:W-:Y:S01]  /*03e0*/  UMOV UR8, 0x1 ;  /* 0x0000000100087882 */ /* 0x000fe20000000000 */
[----:B------:R-:W-:Y:S01]  /*03f0*/  UMOV UR12, 0x100 ;  /* 0x00000100000c7882 */ /* 0x000fe20000000000 */
[----:B------:R-:W-:-:S04]  /*0400*/  UIADD3 UR8, -UR8, 0x100000, URZ ;  /* 0x0010000008087890 */ /* 0x000fc8000fffe13f */
[----:B------:R-:W-:Y:S02]  /*0410*/  USHF.L.U32 UR9, UR8, 0xb, URZ ;  /* 0x0000000b08097899 */ /* 0x000fe4000800063f */
[----:B------:R-:W-:Y:S01]  /*0420*/  USHF.L.U32 UR8, UR8, 0x1, URZ ;  /* 0x0000000108087899 */ /* 0x000fe2000800063f */
[----:B------:R-:W-:Y:S01]  /*0430*/  ELECT P0, URZ, PT ;  /* 0x00000000003f782f */ /* 0x000fe20003800000 */
[----:B-1----:R-:W-:Y:S02]  /*0440*/  ULEA UR11, UR5, UR4, 0x18 ;  /* 0x00000004050b7291 */ /* 0x002fe4000f8ec03f */
[----:B------:R-:W-:-:S04]  /*0450*/  UIADD3 UR4, -UR12, 0x100000, URZ ;  /* 0x001000000c047890 */ /* 0x000fc8000fffe13f */
[----:B------:R-:W-:Y:S02]  /*0460*/  USHF.L.U32 UR5, UR4, 0xb, URZ ;  /* 0x0000000b04057899 */ /* 0x000fe4000800063f */
[----:B------:R-:W-:Y:S01]  /*0470*/  USHF.L.U32 UR4, UR4, 0x1, URZ ;  /* 0x0000000104047899 */ /* 0x000fe2000800063f */
[----:B------:R-:W1:Y:S03]  /*0480*/  FENCE.VIEW.ASYNC.S ;  /* 0x00000000000073c6 */ /* 0x000e660000000000 */
[----:B-1----:R1:W1:Y:S08]  /*0490*/  SYNCS.EXCH.64 URZ, [UR11+0x60000], UR8 ;  /* 0x060000080b3f75b2 */ /* 0x0022700008000100 */
[----:B------:R1:W1:Y:S01]  /*04a0*/  SYNCS.EXCH.64 URZ, [UR11+0x60028], UR4 ;  /* 0x060028040b3f75b2 */ /* 0x0002620008000100 */
        /* <DEDUP_REMOVED lines=8> */
[----:B------:R-:W-:Y:S01]  /*0530*/  NOP ;  /* 0x0000000000007918 */ /* 0x000fe20000000000 */
.L_x_3:
        /* <DEDUP_REMOVED lines=21> */
[----:B------:R-:W-:Y:S01]  /*0690*/  NOP ;  /* 0x0000000000007918 */ /* 0x000fe20000000000 */
.L_x_4:
[----:B------:R-:W5:Y:S01]  /*06a0*/  SHFL.IDX PT, R3, R0, RZ, 0x1f ;  /* 0x00001fff00037589 */ /* 0x000f6200000e0000 */
[----:B------:R-:W-:Y:S01]  /*06b0*/  ELECT P0, URZ, PT ;  /* 0x00000000003f782f */ /* 0x000fe20003800000 */
[----:B------:R-:W-:Y:S01]  /*06c0*/  NOP ;  /* 0x0000000000007918 */ /* 0x000fe20000000000 */
[----:B-1----:R-:W-:Y:S02]  /*06d0*/  UMOV UR4, 0x80 ;  /* 0x0000008000047882 */ /* 0x002fe40000000000 */
[C---:B-----5:R-:W-:Y:S02]  /*06e0*/  ISETP.NE.OR P0, PT, R3.reuse, RZ, !P0 ;  /* 0x000000ff0300720c */ /* 0x060fe40004705670 */
[----:B------:R-:W-:-:S11]  /*06f0*/  ISETP.NE.AND P2, PT, R3, RZ, PT ;  /* 0x000000ff0300720c */ /* 0x000fd60003f45270 */
[----:B------:R-:W-:Y:S01]  /*0700*/  VOTEU.ALL UP0, P0 ;  /* 0x00000000003f7886 */ /* 0x000fe20000000000 */
[----:B------:R-:W-:Y:S01]  /*0710*/  VOTEU.ALL UP2, P0 ;  /* 0x00000000003f7886 */ /* 0x000fe20000040000 */
[----:B------:R-:W-:Y:S01]  /*0720*/  VOTEU.ALL UP3, P0 ;  /* 0x00000000003f7886 */ /* 0x000fe20000060000 */
[----:B------:R-:W-:Y:S02]  /*0730*/  VOTEU.ALL UP4, P0 ;  /* 0x00000000003f7886 */ /* 0x000fe40000080000 */
[----:B------:R-:W1:Y:S01]  /*0740*/  @!UP0 S2UR UR9, SR_CgaCtaId ;  /* 0x00000000000989c3 */ /* 0x000e620000008800 */
[----:B------:R-:W-:Y:S01]  /*0750*/  @!UP0 UMOV UR8, 0x400 ;  /* 0x0000040000088882 */ /* 0x000fe20000000000 */
[----:B------:R-:W-:-:S04]  /*0760*/  @!UP0 UIADD3 UR4, -UR4, 0x100000, URZ ;  /* 0x0010000004048890 */ /* 0x000fc8000fffe13f */
[----:B------:R-:W-:Y:S02]  /*0770*/  @!UP0 USHF.L.U32 UR5, UR4, 0xb, URZ ;  /* 0x0000000b04058899 */ /* 0x000fe4000800063f */
[----:B------:R-:W-:Y:S02]  /*0780*/  @!UP0 USHF.L.U32 UR4, UR4, 0x1, URZ ;  /* 0x0000000104048899 */ /* 0x000fe4000800063f */
[----:B-1----:R-:W-:Y:S01]  /*0790*/  @!UP0 ULEA UR8, UR9, UR8, 0x18 ;  /* 0x0000000809088291 */ /* 0x002fe2000f8ec03f */
[----:B------:R-:W-:Y:S01]  /*07a0*/  VOTEU.ALL UP0, P0 ;  /* 0x00000000003f7886 */ /* 0x000fe20000000000 */
[----:B------:R-:W1:Y:S10]  /*07b0*/  FENCE.VIEW.ASYNC.S ;  /* 0x00000000000073c6 */ /* 0x000e740000000000 */
[----:B-1----:R1:W1:Y:S01]  /*07c0*/  @!UP0 SYNCS.EXCH.64 URZ, [UR8+0x60090], UR4 ;  /* 0x06009004083f85b2 */ /* 0x0022620008000100 */
[----:B------:R1:W1:Y:S01]  /*07d0*/  @!UP2 SYNCS.EXCH.64 URZ, [UR8+0x60098], UR4 ;  /* 0x06009804083fa5b2 */ /* 0x0002620008000100 */
[----:B------:R1:W1:Y:S01]  /*07e0*/  @!UP3 SYNCS.EXCH.64 URZ, [UR8+0x600a0], UR4 ;  /* 0x0600a004083fb5b2 */ /* 0x0002620008000100 */
[----:B------:R1:W1:Y:S01]  /*07f0*/  @!UP4 SYNCS.EXCH.64 URZ, [UR8+0x600a8], UR4 ;  /* 0x0600a804083fc5b2 */ /* 0x0002620008000100 */
[----:B------:R-:W-:Y:S01]  /*0800*/  NOP ;  /* 0x0000000000007918 */ /* 0x000fe20000000000 */
[----:B------:R-:W-:Y:S05]  /*0810*/  @P2 BRA `(.L_x_5) ;  /* 0x0000000000582947 */ /* 0x000fea0003800000 */
[----:B-1----:R-:W1:Y:S01]  /*0820*/  S2UR UR5, SR_CgaCtaId ;  /* 0x00000000000579c3 */ /* 0x002e620000008800 */
[----:B------:R-:W-:Y:S01]  /*0830*/  UMOV UR4, 0x400 ;  /* 0x0000040000047882 */ /* 0x000fe20000000000 */
[----:B------:R-:W-:Y:S01]  /*0840*/  UMOV UR8, 0x20 ;  /* 0x0000002000087882 */ /* 0x000fe20000000000 */
[----:B------:R-:W-:Y:S01]  /*0850*/  UMOV UR9, 0x80 ;  /* 0x0000008000097882 */ /* 0x000fe20000000000 */
[----:B------:R-:W-:Y:S01]  /*0860*/  ELECT P0, URZ, PT ;  /* 0x00000000003f782f */ /* 0x000fe20003800000 */
[----:B-1----:R-:W-:Y:S02]  /*0870*/  ULEA UR11, UR5, UR4, 0x18 ;  /* 0x00000004050b7291 */ /* 0x002fe4000f8ec03f */
[----:B------:R-:W-:-:S04]  /*0880*/  UIADD3 UR4, -UR8, 0x100000, URZ ;  /* 0x0010000008047890 */ /* 0x000fc8000fffe13f */
[----:B------:R-:W-:Y:S02]  /*0890*/  USHF.L.U32 UR5, UR4, 0xb, URZ ;  /* 0x0000000b04057899 */ /* 0x000fe4000800063f */
[----:B------:R-:W-:Y:S02]  /*08a0*/  USHF.L.U32 UR4, UR4, 0x1, URZ ;  /* 0x0000000104047899 */ /* 0x000fe4000800063f */
        /* <DEDUP_REMOVED lines=13> */
.L_x_5:
[----:B-1----:R-:W-:Y:S01]  /*0980*/  R2UR UR4, R2 ;  /* 0x00000000020472ca */ /* 0x002fe200000e0000 */
[----:B------:R-:W-:Y:S01]  /*0990*/  NOP ;  /* 0x0000000000007918 */ /* 0x000fe20000000000 */
[----:B------:R-:W-:Y:S01]  /*09a0*/  MOV R0, UR6 ;  /* 0x0000000600007c02 */ /* 0x000fe20008000f00 */
[----:B--234-:R-:W-:Y:S03]  /*09b0*/  BAR.SYNC.DEFER_BLOCKING 0x0 ;  /* 0x0000000000007b1d */ /* 0x01cfe60000010000 */
[----:B------:R-:W-:-:S07]  /*09c0*/  ISETP.EQ.AND P2, PT, R0, 0x1, P1 ;  /* 0x000000010000780c */ /* 0x000fce0000f42270 */
[----:B------:R-:W-:-:S13]  /*09d0*/  ISETP.NE.AND P0, PT, RZ, UR4, PT ;  /* 0x00000004ff007c0c */ /* 0x000fda000bf05270 */
[----:B------:R-:W-:Y:S05]  /*09e0*/  @!P0 BRA `(.L_x_6) ;  /* 0x0000009400e48947 */ /* 0x000fea0003800000 */
[----:B------:R-:W-:-:S06]  /*09f0*/  UISETP.GT.U32.AND UP0, UPT, UR10, 0x3, UPT ;  /* 0x000000030a00788c */ /* 0x000fcc000bf04070 */
[----:B------:R-:W-:-:S13]  /*0a00*/  PLOP3.LUT P0, PT, PT, PT, UP0, 0x80, 0x0 ;  /* 0x000000000000781c */ /* 0x000fda0003f0f008 */
[----:B------:R-:W-:Y:S05]  /*0a10*/  @P0 EXIT ;  /* 0x000000000000094d */ /* 0x000fea0003800000 */
.L_x_7:
[----:B------:R-:W-:-:S08]  /*0a20*/  NOP ;  /* 0x0000000000007918 */ /* 0x000fd00000000000 */
[----:B------:R-:W1:Y:S02]  /*0a30*/  USETMAXREG.TRY_ALLOC.CTAPOOL UP0, 0xf0 ;  /* 0x000000f0000079c8 */ /* 0x000e640008000600 */
[----:B-1----:R-:W-:-:S13]  /*0a40*/  PLOP3.LUT P0, PT, PT, PT, UP0, 0x80, 0x0 ;  /* 0x000000000000781c */ /* 0x002fda0003f0f008 */
[----:B------:R-:W-:Y:S05]  /*0a50*/  @!P0 BRA `(.L_x_7) ;  /* 0xfffffffc00f08947 */ /* 0x000fea000383ffff */
[----:B------:R-:W-:Y:S01]  /*0a60*/  R2UR UR4, R2 ;  /* 0x00000000020472ca */ /* 0x000fe200000e0000 */
[----:B------:R-:W1:Y:S01]  /*0a70*/  S2UR UR5, SR_CTAID.X ;  /* 0x00000000000579c3 */ /* 0x000e620000002500 */
[----:B------:R-:W-:-:S11]  /*0a80*/  UMOV UR6, URZ ;  /* 0x0000003f00067c82 */ /* 0x000fd60008000000 */
[----:B------:R-:W-:-:S03]  /*0a90*/  UISETP.NE.AND UP0, UPT, UR4, 0x1, UPT ;  /* 0x000000010400788c */ /* 0x000fc6000bf05270 */
[----:B------:R-:W-:-:S03]  /*0aa0*/  UMOV UR4, URZ ;  /* 0x0000003f00047c82 */ /* 0x000fc60008000000 */
[----:B------:R-:W-:Y:S02]  /*0ab0*/  PLOP3.LUT P0, PT, PT, PT, UP0, 0x80, 0x0 ;  /* 0x000000000000781c */ /* 0x000fe40003f0f008 */
[----:B-1----:R-:W-:-:S11]  /*0ac0*/  MOV R4, UR5 ;  /* 0x0000000500047c02 */ /* 0x002fd60008000f00 */
[----:B------:R-:W-:Y:S05]  /*0ad0*/  @!P0 BRA `(.L_x_8) ;  /* 0x0000000000488947 */ /* 0x000fea0003800000 */
[----:B------:R-:W-:Y:S01]  /*0ae0*/  R2UR UR5, R2 ;  /* 0x00000000020572ca */ /* 0x000fe200000e0000 */
[----:B------:R-:W-:-:S12]  /*0af0*/  UMOV UR6, 0x1 ;  /* 0x0000000100067882 */ /* 0x000fd80000000000 */
[----:B------:R-:W-:-:S06]  /*0b00*/  UISETP.NE.AND UP0, UPT, UR5, 0x2, UPT ;  /* 0x000000020500788c */ /* 0x000fcc000bf05270 */
[----:B------:R-:W-:-:S13]  /*0b10*/  PLOP3.LUT P1, PT, PT, PT, UP0, 0x80, 0x0 ;  /* 0x000000000000781c */ /* 0x000fda0003f2f008 */
[----:B------:R-:W-:Y:S05]  /*0b20*/  @!P1 BRA `(.L_x_8) ;  /* 0x0000000000349947 */ /* 0x000fea0003800000 */
[----:B------:R-:W-:-:S13]  /*0b30*/  R2UR UR4, R2 ;  /* 0x00000000020472ca */ /* 0x000fda00000e0000 */
[----:B------:R-:W-:-:S06]  /*0b40*/  UISETP.NE.AND UP0, UPT, UR4, 0x3, UPT ;  /* 0x000000030400788c */ /* 0x000fcc000bf05270 */
[----:B------:R-:W-:-:S13]  /*0b50*/  PLOP3.LUT P1, PT, PT, PT, UP0, 0x80, 0x0 ;  /* 0x000000000000781c */ /* 0x000fda0003f2f008 */
[----:B------:R-:W-:Y:S05]  /*0b60*/  @!P1 BRA `(.L_x_9) ;  /* 0x00000000001c9947 */ /* 0x000fea0003800000 */
[----:B------:R-:W-:-:S13]  /*0b70*/  R2UR UR4, R2 ;  /* 0x00000000020472ca */ /* 0x000fda00000e0000 */
[----:B------:R-:W-:-:S11]  /*0b80*/  UISETP.NE.AND UP0, UPT, UR4, 0x4, UPT ;  /* 0x000000040400788c */ /* 0x000fd6000bf05270 */
[----:B------:R-:W-:Y:S01]  /*0b90*/  @!UP0 UMOV UR4, 0x1 ;  /* 0x0000000100048882 */ /* 0x000fe20000000000 */
[----:B------:R-:W-:Y:S01]  /*0ba0*/  @!UP0 UMOV UR6, 0x1 ;  /* 0x0000000100068882 */ /* 0x000fe20000000000 */
[----:B------:R-:W-:Y:S01]  /*0bb0*/  @UP0 UMOV UR4, URZ ;  /* 0x0000003f00040c82 */ /* 0x000fe20008000000 */
[----:B------:R-:W-:Y:S01]  /*0bc0*/  @UP0 UMOV UR6, URZ ;  /* 0x0000003f00060c82 */ /* 0x000fe20008000000 */
[----:B------:R-:W-:Y:S05]  /*0bd0*/  BRA `(.L_x_8) ;  /* 0x0000000000087947 */ /* 0x000fea0003800000 */
.L_x_9:
[----:B------:R-:W-:Y:S01]  /*0be0*/  UMOV UR4, 0x1 ;  /* 0x0000000100047882 */ /* 0x000fe20000000000 */
[----:B------:R-:W-:-:S05]  /*0bf0*/  UMOV UR6, URZ ;  /* 0x0000003f00067c82 */ /* 0x000fca0008000000 */
.L_x_8:
[----:B------:R-:W-:Y:S05]  /*0c00*/  @!P0 BRA `(.L_x_10) ;  /* 0x0000000000608947 */ /* 0x000fea0003800000 */
[----:B------:R-:W-:-:S13]  /*0c10*/  R2UR UR5, R2 ;  /* 0x00000000020572ca */ /* 0x000fda00000e0000 */
        /* <DEDUP_REMOVED lines=10> */
[----:B------:R-:W-:Y:S05]  /*0cc0*/  @P0 BRA `(.L_x_13) ;  /* 0x00000000003c0947 */ /* 0x000fea0003800000 */
[----:B------:R-:W-:-:S13]  /*0cd0*/  R2UR UR5, R4 ;  /* 0x00000000040572ca */ /* 0x000fda00000e0000 */
[----:B------:R-:W-:-:S06]  /*0ce0*/  ULEA UR5, UR5, 0x3, 0x1 ;  /* 0x0000000305057891 */ /* 0x000fcc000f8e083f */
[----:B------:R-:W-:Y:S01]  /*0cf0*/  MOV R4, UR5 ;  /* 0x0000000500047c02 */ /* 0x000fe20008000f00 */
[----:B------:R-:W-:Y:S06]  /*0d00*/  BRA `(.L_x_13) ;  /* 0x00000000002c7947 */ /* 0x000fec0003800000 */
.L_x_12:
[----:B------:R-:W-:-:S13]  /*0d10*/  R2UR UR5, R4 ;  /* 0x00000000040572ca */ /* 0x000fda00000e0000 */
[----:B------:R-:W-:-:S06]  /*0d20*/  ULEA UR5, UR5, 0x2, 0x1 ;  /* 0x0000000205057891 */ /* 0x000fcc000f8e083f */
[----:B------:R-:W-:Y:S01]  /*0d30*/  MOV R4, UR5 ;  /* 0x0000000500047c02 */ /* 0x000fe20008000f00 */
[----:B------:R-:W-:Y:S06]  /*0d40*/  BRA `(.L_x_13) ;  /* 0x00000000001c7947 */ /* 0x000fec0003800000 */
.L_x_11:
[----:B------:R-:W-:-:S13]  /*0d50*/  R2UR UR5, R4 ;  /* 0x00000000040572ca */ /* 0x000fda00000e0000 */
[----:B------:R-:W-:-:S06]  /*0d60*/  ULEA UR5, UR5, 0x1, 0x1 ;  /* 0x0000000105057891 */ /* 0x000fcc000f8e083f */
[----:B------:R-:W-:Y:S01]  /*0d70*/  MOV R4, UR5 ;  /* 0x0000000500047c02 */ /* 0x000fe20008000f00 */
[----:B------:R-:W-:Y:S06]  /*0d80*/  BRA `(.L_x_13) ;  /* 0x00000000000c7947 */ /* 0x000fec0003800000 */
.L_x_10:
[----:B------:R-:W-:-:S13]  /*0d90*/  R2UR UR5, R4 ;  /* 0x00000000040572ca */ /* 0x000fda00000e0000 */
[----:B------:R-:W-:-:S06]  /*0da0*/  USHF.L.U32 UR5, UR5, 0x1, URZ ;  /* 0x0000000105057899 */ /* 0x000fcc000800063f */
[----:B------:R-:W-:-:S07]  /*0db0*/  MOV R4, UR5 ;  /* 0x0000000500047c02 */ /* 0x000fce0008000f00 */
.L_x_13:
[----:B------:R-:W-:-:S04]  /*0dc0*/  ULOP3.LUT UR5, UR7, 0x1, URZ, 0xfc, !UPT ;  /* 0x0000000107057892 */ /* 0x000fc8000f8efc3f */
[----:B------:R-:W-:-:S06]  /*0dd0*/  UISETP.NE.AND UP0, UPT, UR5, 0x3, UPT ;  /* 0x000000030500788c */ /* 0x000fcc000bf05270 */
[----:B------:R-:W-:-:S13]  /*0de0*/  PLOP3.LUT P0, PT, PT, PT, UP0, 0x80, 0x0 ;  /* 0x000000000000781c */ /* 0x000fda0003f0f008 */
[----:B------:R-:W-:Y:S05]  /*0df0*/  @!P0 BRA `(.L_x_14) ;  /* 0x0000000000048947 */ /* 0x000fea0003800000 */
[----:B------:R-:W-:Y:S01]  /*0e00*/  BPT.TRAP 0x1 ;  /* 0x000000040000795c */ /* 0x000fe20000300000 */
.L_x_14:
[----:B------:R-:W1:Y:S01]  /*0e10*/  S2UR UR8, SR_CgaCtaId ;  /* 0x00000000000879c3 */ /* 0x000e620000008800 */
[----:B------:R-:W-:Y:S01]  /*0e20*/  UMOV UR5, 0x400 ;  /* 0x0000040000057882 */ /* 0x000fe20000000000 */
[----:B------:R-:W-:-:S04]  /*0e30*/  MOV R0, UR4 ;  /* 0x0000000400007c02 */ /* 0x000fc80008000f00 */
[----:B------:R-:W-:Y:S01]  /*0e40*/  SHF.L.U32 R0, R0, 0x1f, RZ ;  /* 0x0000001f00007819 */ /* 0x000fe200000006ff */
[----:B-1----:R-:W-:-:S04]  /*0e50*/  ULEA UR9, UR8, UR5, 0x18 ;  /* 0x0000000508097291 */ /* 0x002fc8000f8ec03f */
[----:B------:R-:W-:Y:S02]  /*0e60*/  ULEA UR5, UR6, UR9, 0x3 ;  /* 0x0000000906057291 */ /* 0x000fe4000f8e183f */
[----:B------:R-:W-:-:S07]  /*0e70*/  MOV R16, UR9 ;  /* 0x0000000900107c02 */ /* 0x000fce0008000f00 */
[----:B------:R-:W1:Y:S02]  /*0e80*/  SYNCS.PHASECHK.TRANS64.TRYWAIT P1, [UR5+0x60050], R0 ;  /* 0x06005000ff0075a7 */ /* 0x000e640008020145 */
[----:B-1----:R-:W-:Y:S05]  /*0e90*/  @!P1 BRA `(.L_x_15) ;  /* 0x000000a800b49947 */ /* 0x002fea0003800000 */
.L_x_101:
[----:B------:R-:W-:Y:S05]  /*0ea0*/  @!P0 BRA `(.L_x_16) ;  /* 0x0000000000048947 */ /* 0x000fea0003800000 */
[----:B------:R-:W-:Y:S01]  /*0eb0*/  BPT.TRAP 0x1 ;  /* 0x000000040000795c */ /* 0x000fe20000300000 */
.L_x_16:
[----:B------:R-:W-:Y:S02]  /*0ec0*/  R2UR UR4, R16 ;  /* 0x00000000100472ca */ /* 0x000fe400000e0000 */
[----:B------:R-:W-:Y:S02]  /*0ed0*/  SHF.L.U32 R6, RZ, 0x1f, RZ ;  /* 0x0000001fff067819 */ /* 0x000fe400000006ff */
[----:B------:R-:W-:-:S09]  /*0ee0*/  ISETP.NE.AND P2, PT, RZ, UR10, PT ;  /* 0x0000000aff007c0c */ /* 0x000fd2000bf45270 */
[----:B------:R-:W2:Y:S01]  /*0ef0*/  SYNCS.PHASECHK.TRANS64.TRYWAIT P1, [UR4+0x60000], R6 ;  /* 0x06000006ff0075a7 */ /* 0x000ea20008020144 */
[----:B------:R-:W-:Y:S01]  /*0f00*/  UIADD3 UR11, UR4, 0x60090, URZ ;  /* 0x00060090040b7890 */ /* 0x000fe2000fffe03f */
[----:B--2---:R-:W-:Y:S11]  /*0f10*/  @!P1 BRA `(.L_x_17) ;  /* 0x000000a800ac9947 */ /* 0x004ff60003800000 */
.L_x_102:
[----:B------:R-:W-:Y:S01]  /*0f20*/  ULEA UR10, UR10, UR11, 0x3 ;  /* 0x0000000b0a0a7291 */ /* 0x000fe2000f8e183f */
[----:B-1----:R-:W-:Y:S02]  /*0f30*/  SEL R0, RZ, 0x1, P2 ;  /* 0x00000001ff007807 */ /* 0x002fe40001000000 */
[----:B------:R-:W-:Y:S02]  /*0f40*/  R2UR UR4, R2 ;  /* 0x00000000020472ca */ /* 0x000fe400000e0000 */
[----:B------:R-:W-:-:S04]  /*0f50*/  SHF.L.U32 R0, R0, 0x1f, RZ ;  /* 0x0000001f00007819 */ /* 0x000fc800000006ff */
[----:B------:R-:W1:Y:S07]  /*0f60*/  SYNCS.PHASECHK.TRANS64.TRYWAIT P1, [UR10], R0 ;  /* 0x00000000ff0075a7 */ /* 0x000e6e000802014a */
[----:B------:R-:W-:-:S04]  /*0f70*/  UIADD3 UR14, UR4, -0x1, URZ ;  /* 0xffffffff040e7890 */ /* 0x000fc8000fffe03f */
[----:B------:R-:W-:Y:S01]  /*0f80*/  USHF.L.U32 UR14, UR14, 0x3, URZ ;  /* 0x000000030e0e7899 */ /* 0x000fe2000800063f */
[----:B-1----:R-:W-:Y:S11]  /*0f90*/  @!P1 BRA `(.L_x_18) ;  /* 0x000000a800a89947 */ /* 0x002ff60003800000 */
.L_x_103:
[----:B------:R-:W-:Y:S01]  /*0fa0*/  R2UR UR5, R16 ;  /* 0x00000000100572ca */ /* 0x000fe200000e0000 */
[----:B------:R-:W-:Y:S01]  /*0fb0*/  WARPGROUP.ARRIVE ;  /* 0x00000000000079c5 */ /* 0x000fe20000000000 */
[----:B------:R-:W-:Y:S01]  /*0fc0*/  UMOV UR9, 0x40000040 ;  /* 0x4000004000097882 */ /* 0x000fe20000000000 */
[----:B------:R-:W-:Y:S01]  /*0fd0*/  UMOV UR19, 0x40000040 ;  /* 0x4000004000137882 */ /* 0x000fe20000000000 */
[----:B------:R-:W-:Y:S01]  /*0fe0*/  UMOV UR17, UR9 ;  /* 0x0000000900117c82 */ /* 0x000fe20008000000 */
[----:B------:R-:W-:Y:S01]  /*0ff0*/  MOV R225, UR9 ;  /* 0x0000000900e17c02 */ /* 0x000fe20008000f00 */
[----:B------:R-:W-:Y:S01]  /*1000*/  UMOV UR9, 0x40000040 ;  /* 0x4000004000097882 */ /* 0x000fe20000000000 */
[----:B------:R-:W-:Y:S01]  /*1010*/  UMOV UR13, 0x40000040 ;  /* 0x40000040000d7882 */ /* 0x000fe20000000000 */
[----:B------:R-:W-:Y:S01]  /*1020*/  MOV R13, UR9 ;  /* 0x00000009000d7c02 */ /* 0x000fe20008000f00 */
[----:B------:R-:W-:Y:S01]  /*1030*/  UMOV UR21, 0x40000040 ;  /* 0x4000004000157882 */ /* 0x000fe20000000000 */
[----:B------:R-:W-:Y:S01]  /*1040*/  UMOV UR23, 0x40000040 ;  /* 0x4000004000177882 */ /* 0x000fe20000000000 */
[----:B------:R-:W-:Y:S01]  /*1050*/  UMOV UR25, 0x40000040 ;  /* 0x4000004000197882 */ /* 0x000fe20000000000 */
[----:B------:R-:W-:Y:S01]  /*1060*/  UMOV UR27, 0x40000040 ;  /* 0x40000040001b7882 */ /* 0x000fe20000000000 */
[----:B------:R-:W-:-:S02]  /*1070*/  USHF.R.U32.HI UR4, URZ, 0x4, UR5 ;  /* 0x000000043f047899 */ /* 0x000fc40008011605 */
[----:B------:R-:W-:Y:S02]  /*1080*/  UIADD3 UR5, UR5, 0x10000, URZ ;  /* 0x0001000005057890 */ /* 0x000fe4000fffe03f */
[----:B------:R-:W-:Y:S02]  /*1090*/  ULOP3.LUT UR4, UR4, 0x3fff, URZ, 0xc0, !UPT ;  /* 0x00003fff04047892 */ /* 0x000fe4000f8ec03f */
[----:B------:R-:W-:Y:S02]  /*10a0*/  USHF.R.U32.HI UR5, URZ, 0x4, UR5 ;  /* 0x000000043f057899 */ /* 0x000fe40008011605 */
[----:B------:R-:W-:Y:S02]  /*10b0*/  ULOP3.LUT UR4, UR4, 0x10000, URZ, 0xfc, !UPT ;  /* 0x0001000004047892 */ /* 0x000fe4000f8efc3f */
[----:B------:R-:W-:Y:S02]  /*10c0*/  ULOP3.LUT UR10, UR5, 0x3fff, URZ, 0xc0, !UPT ;  /* 0x00003fff050a7892 */ /* 0x000fe4000f8ec03f */
[----:B------:R-:W-:-:S02]  /*10d0*/  ULEA UR6, UR6, UR4, 0xb ;  /* 0x0000000406067291 */ /* 0x000fc4000f8e583f */
[----:B------:R-:W-:Y:S02]  /*10e0*/  ULOP3.LUT UR15, UR10, 0x10000, URZ, 0xfc, !UPT ;  /* 0x000100000a0f7892 */ /* 0x000fe4000f8efc3f */
[----:B------:R-:W-:Y:S01]  /*10f0*/  UIADD3 UR4, UR6, 0x2, URZ ;  /* 0x0000000206047890 */ /* 0x000fe2000fffe03f */
[----:B------:R-:W-:Y:S02]  /*1100*/  UMOV UR5, 0x40000040 ;  /* 0x4000004000057882 */ /* 0x000fe40000000000 */
[----:B------:R-:W-:Y:S01]  /*1110*/  UMOV UR8, UR6 ;  /* 0x0000000600087c82 */ /* 0x000fe20008000000 */
[----:B------:R-:W-:Y:S01]  /*1120*/  UIADD3 UR12, UR6, 0x200, URZ ;  /* 0x00000200060c7890 */ /* 0x000fe2000fffe03f */
[----:B------:R-:W-:Y:S01]  /*1130*/  MOV R224, UR8 ;  /* 0x0000000800e07c02 */ /* 0x000fe20008000f00 */
[----:B------:R-:W-:Y:S01]  /*1140*/  UMOV UR16, UR8 ;  /* 0x0000000800107c82 */ /* 0x000fe20008000000 */
[----:B------:R-:W-:Y:S01]  /*1150*/  UMOV UR18, UR15 ;  /* 0x0000000f00127c82 */ /* 0x000fe20008000000 */
[----:B------:R-:W-:Y:S01]  /*1160*/  UMOV UR8, UR4 ;  /* 0x0000000400087c82 */ /* 0x000fe20008000000 */
[----:B------:R-:W-:Y:S01]  /*1170*/  HGMMA.64x128x16.F32 R24, gdesc[UR16], RZ, !UPT, gsb0 ;  /* 0x01e00000101879f0 */ /* 0x000fe2000c0008ff */
[----:B------:R-:W-:Y:S01]  /*1180*/  UIADD3 UR18, UR15, 0x2, URZ ;  /* 0x000000020f127890 */ /* 0x000fe2000fffe03f */
[----:B------:R-:W-:Y:S01]  /*1190*/  MOV R12, UR8 ;  /* 0x00000008000c7c02 */ /* 0x000fe20008000f00 */
[----:B------:R-:W-:Y:S01]  /*11a0*/  UMOV UR16, UR8 ;  /* 0x0000000800107c82 */ /* 0x000fe20008000000 */
[----:B------:R-:W-:Y:S01]  /*11b0*/  UMOV UR17, UR9 ;  /* 0x0000000900117c82 */ /* 0x000fe20008000000 */
[----:B------:R-:W-:Y:S01]  /*11c0*/  UMOV UR19, 0x40000040 ;  /* 0x4000004000137882 */ /* 0x000fe20000000000 */
[----:B------:R-:W-:Y:S01]  /*11d0*/  UIADD3 UR4, UR6, 0x4, URZ ;  /* 0x0000000406047890 */ /* 0x000fe2000fffe03f */
[----:B-1----:R-:W-:Y:S01]  /*11e0*/  MOV R3, UR15 ;  /* 0x0000000f00037c02 */ /* 0x002fe20008000f00 */
[----:B------:R-:W-:Y:S01]  /*11f0*/  UIADD3 UR8, UR6, 0x6, URZ ;  /* 0x0000000606087890 */ /* 0x000fe2000fffe03f */
[----:B------:R-:W-:Y:S01]  /*1200*/  UMOV UR9, 0x40000040 ;  /* 0x4000004000097882 */ /* 0x000fe20000000000 */
[----:B------:R-:W-:-:S02]  /*1210*/  UIADD3 UR20, UR6, 0x204, URZ ;  /* 0x0000020406147890 */ /* 0x000fc4000fffe03f */
[----:B------:R-:W-:Y:S02]  /*1220*/  UIADD3 UR22, UR15, 0x404, URZ ;  /* 0x000004040f167890 */ /* 0x000fe4000fffe03f */
[----:B------:R-:W-:Y:S02]  /*1230*/  UIADD3 UR24, UR6, 0x206, URZ ;  /* 0x0000020606187890 */ /* 0x000fe4000fffe03f */
[----:B------:R-:W-:Y:S02]  /*1240*/  UIADD3 UR26, UR15, 0x406, URZ ;  /* 0x000004060f1a7890 */ /* 0x000fe4000fffe03f */
[----:B------:R-:W-:Y:S02]  /*1250*/  UIADD3 UR28, UR6, 0x400, URZ ;  /* 0x00000400061c7890 */ /* 0x000fe4000fffe03f */
[----:B------:R-:W-:Y:S01]  /*1260*/  UIADD3 UR30, UR15, 0x800, URZ ;  /* 0x000008000f1e7890 */ /* 0x000fe2000fffe03f */
[----:B------:R-:W-:Y:S01]  /*1270*/  UMOV UR29, 0x40000040 ;  /* 0x40000040001d7882 */ /* 0x000fe20000000000 */
[----:B------:R-:W-:Y:S01]  /*1280*/  UMOV UR31, 0x40000040 ;  /* 0x40000040001f7882 */ /* 0x000fe20000000000 */
[----:B------:R-:W-:-:S02]  /*1290*/  UIADD3 UR32, UR6, 0x402, URZ ;  /* 0x0000040206207890 */ /* 0x000fc4000fffe03f */
[----:B------:R-:W-:Y:S01]  /*12a0*/  UIADD3 UR34, UR15, 0x802, URZ ;  /* 0x000008020f227890 */ /* 0x000fe2000fffe03f */
[----:B------:R-:W-:Y:S01]  /*12b0*/  UMOV UR33, 0x40000040 ;  /* 0x4000004000217882 */ /* 0x000fe20000000000 */
[----:B------:R-:W-:Y:S01]  /*12c0*/  UMOV UR35, 0x40000040 ;  /* 0x4000004000237882 */ /* 0x000fe20000000000 */
[----:B------:R-:W-:Y:S02]  /*12d0*/  UIADD3 UR36, UR6, 0x404, URZ ;  /* 0x0000040406247890 */ /* 0x000fe4000fffe03f */
[----:B------:R-:W-:Y:S01]  /*12e0*/  UIADD3 UR38, UR15, 0x804, URZ ;  /* 0x000008040f267890 */ /* 0x000fe2000fffe03f */
[----:B------:R-:W-:Y:S01]  /*12f0*/  UMOV UR37, 0x40000040 ;  /* 0x4000004000257882 */ /* 0x000fe20000000000 */
[----:B------:R-:W-:Y:S01]  /*1300*/  UMOV UR39, 0x40000040 ;  /* 0x4000004000277882 */ /* 0x000fe20000000000 */
        /* <DEDUP_REMOVED lines=20> */
[----:B------:R-:W-:Y:S01]  /*1450*/  ULOP3.LUT UR14, UR14, 0x8, URZ, 0xc, !UPT ;  /* 0x000000080e0e7892 */ /* 0x000fe2000f8e0c3f */
[----:B------:R-:W-:Y:S02]  /*1460*/  WARPGROUP.DEPBAR.LE gsb0, 0x0 ;  /* 0x00008000000079c5 */ /* 0x000fe40000010000 */
[----:B------:R-:W-:-:S06]  /*1470*/  WARPGROUP.ARRIVE ;  /* 0x00000000000079c5 */ /* 0x000fcc0000000000 */
[----:B------:R-:W-:Y:S01]  /*1480*/  HGMMA.64x128x16.F32 R24, gdesc[UR16], R24, gsb0 ;  /* 0x01e00000101879f0 */ /* 0x000fe20008000818 */
[----:B------:R-:W-:Y:S01]  /*1490*/  UIADD3 UR18, UR15, 0x4, URZ ;  /* 0x000000040f127890 */ /* 0x000fe2000fffe03f */
[----:B------:R-:W-:Y:S01]  /*14a0*/  UMOV UR16, UR4 ;  /* 0x0000000400107c82 */ /* 0x000fe20008000000 */
[----:B------:R-:W-:Y:S01]  /*14b0*/  UMOV UR17, UR5 ;  /* 0x0000000500117c82 */ /* 0x000fe20008000000 */
[----:B------:R-:W-:Y:S01]  /*14c0*/  UMOV UR19, 0x40000040 ;  /* 0x4000004000137882 */ /* 0x000fe20000000000 */
        /* <DEDUP_REMOVED lines=17> */
[----:B------:R-:W-:Y:S02]  /*15e0*/  UIADD3 UR16, UR6, 0x202, URZ ;  /* 0x0000020206107890 */ /* 0x000fe4000fffe03f */
[----:B------:R-:W-:Y:S01]  /*15f0*/  UIADD3 UR18, UR15, 0x402, URZ ;  /* 0x000004020f127890 */ /* 0x000fe2000fffe03f */
[----:B------:R-:W-:Y:S01]  /*1600*/  UMOV UR17, 0x40000040 ;  /* 0x4000004000117882 */ /* 0x000fe20000000000 */
[----:B------:R-:W-:Y:S01]  /*1610*/  UMOV UR19, 0x40000040 ;  /* 0x4000004000137882 */ /* 0x000fe20000000000 */
[----:B------:R-:W-:Y:S01]  /*1620*/  ULDC UR6, c[0x0][0x604] ;  /* 0x0001810000067ab9 */ /* 0x000fe20000000800 */
[----:B------:R-:W-:Y:S01]  /*1630*/  ULDC UR15, c[0x0][0x604] ;  /* 0x00018100000f7ab9 */ /* 0x000fe20000000800 */
[----:B------:R-:W-:Y:S02]  /*1640*/  WARPGROUP.DEPBAR.LE gsb0, 0x0 ;  /* 0x00008000000079c5 */ /* 0x000fe40000010000 */
[----:B------:R-:W-:-:S06]  /*1650*/  WARPGROUP.ARRIVE ;  /* 0x00000000000079c5 */ /* 0x000fcc0000000000 */
[----:B------:R-:W-:Y:S03]  /*1660*/  HGMMA.64x128x16.F32 R24, gdesc[UR16], R24, gsb0 ;  /* 0x01e00000101879f0 */ /* 0x000fe60008000818 */
[----:B------:R-:W-:Y:S02]  /*1670*/  WARPGROUP.DEPBAR.LE gsb0, 0x0 ;  /* 0x00008000000079c5 */ /* 0x000fe40000010000 */
[----:B------:R-:W-:-:S07]  /*1680*/  WARPGROUP.ARRIVE ;  /* 0x00000000000079c5 */ /* 0x000fce0000000000 */
        /* <DEDUP_REMOVED lines=29> */
[----:B------:R-:W-:-:S04]  /*1860*/  FMNMX R5, R24, R25, !PT ;  /* 0x0000001918057209 */ /* 0x000fc80007800000 */
        /* <DEDUP_REMOVED lines=10> */
[----:B------:R-:W-:Y:S02]  /*1910*/  FMNMX R0, R48, R5, !PT ;  /* 0x0000000530007209 */ /* 0x000fe40007800000 */
[----:B------:R-:W-:Y:S02]  /*1920*/  FMNMX R5, R26, R27, !PT ;  /* 0x0000001b1a057209 */ /* 0x000fe40007800000 */
[----:B------:R-:W-:Y:S02]  /*1930*/  FMNMX R7, R49, R0, !PT ;  /* 0x0000000031077209 */ /* 0x000fe40007800000 */
[----:B------:R-:W-:Y:S02]  /*1940*/  FMNMX R0, R30, R5, !PT ;  /* 0x000000051e007209 */ /* 0x000fe40007800000 */
[----:B------:R-:W-:Y:S02]  /*1950*/  FMNMX R8, R52, R7, !PT ;  /* 0x0000000734087209 */ /* 0x000fe40007800000 */
[----:B------:R-:W-:-:S02]  /*1960*/  FMNMX R5, R31, R0, !PT ;  /* 0x000000001f057209 */ /* 0x000fc40007800000 */
        /* <DEDUP_REMOVED lines=33> */
[----:B------:R-:W-:-:S03]  /*1b80*/  FMNMX R0, R66, R5, !PT ;  /* 0x0000000542007209 */ /* 0x000fc60007800000 */
[----:B------:R-:W1:Y:S01]  /*1b90*/  SHFL.BFLY PT, R7, R8, 0x1, 0x1f ;  /* 0x0c201f0008077f89 */ /* 0x000e6200000e0000 */
[----:B------:R-:W-:-:S04]  /*1ba0*/  FMNMX R5, R67, R0, !PT ;  /* 0x0000000043057209 */ /* 0x000fc80007800000 */
[----:B------:R-:W-:-:S04]  /*1bb0*/  FMNMX R0, R70, R5, !PT ;  /* 0x0000000546007209 */ /* 0x000fc80007800000 */
[----:B------:R-:W-:-:S04]  /*1bc0*/  FMNMX R5, R71, R0, !PT ;  /* 0x0000000047057209 */ /* 0x000fc80007800000 */
[----:B------:R-:W-:-:S04]  /*1bd0*/  FMNMX R0, R74, R5, !PT ;  /* 0x000000054a007209 */ /* 0x000fc80007800000 */
[----:B------:R-:W-:-:S04]  /*1be0*/  FMNMX R5, R75, R0, !PT ;  /* 0x000000004b057209 */ /* 0x000fc80007800000 */
[----:B------:R-:W-:Y:S02]  /*1bf0*/  FMNMX R0, R78, R5, !PT ;  /* 0x000000054e007209 */ /* 0x000fe40007800000 */
[----:B-1----:R-:W-:Y:S02]  /*1c00*/  FMNMX R7, R8, R7, !PT ;  /* 0x0000000708077209 */ /* 0x002fe40007800000 */
[----:B------:R-:W-:-:S03]  /*1c10*/  FMNMX R5, R79, R0, !PT ;  /* 0x000000004f057209 */ /* 0x000fc60007800000 */
[----:B------:R-:W1:Y:S01]  /*1c20*/  SHFL.BFLY PT, R10, R7, 0x2, 0x1f ;  /* 0x0c401f00070a7f89 */ /* 0x000e6200000e0000 */
[----:B------:R-:W-:-:S04]  /*1c30*/  FMNMX R0, R82, R5, !PT ;  /* 0x0000000552007209 */ /* 0x000fc80007800000 */
[----:B------:R-:W-:-:S04]  /*1c40*/  FMNMX R5, R83, R0, !PT ;  /* 0x0000000053057209 */ /* 0x000fc80007800000 */
[----:B------:R-:W-:-:S04]  /*1c50*/  FMNMX R0, R86, R5, !PT ;  /* 0x0000000556007209 */ /* 0x000fc80007800000 */
[----:B------:R-:W-:-:S05]  /*1c60*/  FMNMX R5, R87, R0, !PT ;  /* 0x0000000057057209 */ /* 0x000fca0007800000 */
[----:B------:R-:W2:Y:S01]  /*1c70*/  SHFL.BFLY PT, R8, R5, 0x1, 0x1f ;  /* 0x0c201f0005087f89 */ /* 0x000ea200000e0000 */
[----:B-1----:R-:W-:-:S04]  /*1c80*/  FMNMX R0, R7, R10, !PT ;  /* 0x0000000a07007209 */ /* 0x002fc80007800000 */
[----:B------:R-:W-:-:S04]  /*1c90*/  FSETP.NEU.AND P1, PT, R0, -INF , PT ;  /* 0xff8000000000780b */ /* 0x000fc80003f2d000 */
[----:B------:R-:W-:-:S05]  /*1ca0*/  FSEL R9, R0, RZ, P1 ;  /* 0x000000ff00097208 */ /* 0x000fca0000800000 */
[----:B------:R-:W-:Y:S01]  /*1cb0*/  FMUL R9, R9, UR6 ;  /* 0x0000000609097c20 */ /* 0x000fe20008400000 */
[----:B------:R-:W-:-:S03]  /*1cc0*/  ULDC UR6, c[0x0][0x604] ;  /* 0x0001810000067ab9 */ /* 0x000fc60000000800 */
[--C-:B------:R-:W-:Y:S01]  /*1cd0*/  FFMA R24, R24, UR6, -R9.reuse ;  /* 0x0000000618187c23 */ /* 0x100fe20008000809 */
[----:B--2---:R-:W-:Y:S01]  /*1ce0*/  FMNMX R8, R5, R8, !PT ;  /* 0x0000000805087209 */ /* 0x004fe20007800000 */
[----:B------:R-:W-:Y:S02]  /*1cf0*/  ULDC UR6, c[0x0][0x604] ;  /* 0x0001810000067ab9 */ /* 0x000fe40000000800 */
[--C-:B------:R-:W-:Y:S01]  /*1d00*/  FFMA R7, R25, UR6, -R9.reuse ;  /* 0x0000000619077c23 */ /* 0x100fe20008000809 */
[----:B------:R-:W-:Y:S01]  /*1d10*/  ULDC UR6, c[0x0][0x604] ;  /* 0x0001810000067ab9 */ /* 0x000fe20000000800 */
[----:B------:R-:W1:Y:S01]  /*1d20*/  SHFL.BFLY PT, R5, R8, 0x2, 0x1f ;  /* 0x0c401f0008057f89 */ /* 0x000e6200000e0000 */
[--C-:B------:R-:W-:Y:S01]  /*1d30*/  FFMA R28, R28, UR6, -R9.reuse ;  /* 0x000000061c1c7c23 */ /* 0x100fe20008000809 */
[----:B------:R-:W-:Y:S01]  /*1d40*/  ULDC UR6, c[0x0][0x604] ;  /* 0x0001810000067ab9 */ /* 0x000fe20000000800 */
[----:B------:R-:W-:Y:S01]  /*1d50*/  FSETP.GEU.AND P4, PT, R7, -126, PT ;  /* 0xc2fc00000700780b */ /* 0x000fe20003f8e000 */
        /* <DEDUP_REMOVED lines=12> */
[----:B------:R-:W-:Y:S01]  /*1e20*/  @!P4 FMUL R7, R7, 0.5 ;  /* 0x3f0000000707c820 */ /* 0x000fe20000400000 */
[--C-:B------:R-:W-:Y:S01]  /*1e30*/  FFMA R17, R37, UR6, -R9.reuse ;  /* 0x0000000625117c23 */ /* 0x100fe20008000809 */
[----:B------:R-:W-:Y:S01]  /*1e40*/  ULDC UR6, c[0x0][0x604] ;  /* 0x0001810000067ab9 */ /* 0x000fe20000000800 */
[----:B------:R-:W-:Y:S01]  /*1e50*/  @!P1 FMUL R24, R24, 0.5 ;  /* 0x3f00000018189820 */ /* 0x000fe20000400000 */
[--C-:B------:R-:W-:Y:S01]  /*1e60*/  FFMA R40, R40, UR6, -R9.reuse ;  /* 0x0000000628287c23 */ /* 0x100fe20008000809 */
[----:B------:R-:W-:Y:S01]  /*1e70*/  ULDC UR6, c[0x0][0x604] ;  /* 0x0001810000067ab9 */ /* 0x000fe20000000800 */
[----:B------:R-:W-:Y:S01]  /*1e80*/  @!P2 FMUL R11, R11, 0.5 ;  /* 0x3f0000000b0ba820 */ /* 0x000fe20000400000 */
[----:B------:R-:W2:Y:S01]  /*1e90*/  MUFU.EX2 R7, R7 ;  /* 0x0000000700077308 */ /* 0x000ea20000000800 */
[----:B-1----:R-:W-:Y:S01]  /*1ea0*/  FMNMX R5, R8, R5, !PT ;  /* 0x0000000508057209 */ /* 0x002fe20007800000 */
[----:B------:R-:W-:Y:S01]  /*1eb0*/  @!P6 FMUL R32, R32, 0.5 ;  /* 0x3f0000002020e820 */ /* 0x000fe20000400000 */
[--C-:B------:R-:W-:Y:S01]  /*1ec0*/  FFMA R19, R41, UR6, -R9.reuse ;  /* 0x0000000629137c23 */ /* 0x100fe20008000809 */
[----:B------:R-:W-:Y:S01]  /*1ed0*/  ULDC UR6, c[0x0][0x604] ;  /* 0x0001810000067ab9 */ /* 0x000fe20000000800 */
[C---:B------:R-:W-:Y:S01]  /*1ee0*/  FSETP.NEU.AND P5, PT, R5.reuse, -INF , PT ;  /* 0xff8000000500780b */ /* 0x040fe20003fad000 */
[--C-:B------:R-:W-:Y:S01]  /*1ef0*/  FFMA R44, R44, UR6, -R9.reuse ;  /* 0x000000062c2c7c23 */ /* 0x100fe20008000809 */
[----:B------:R-:W-:Y:S01]  /*1f00*/  ULDC UR6, c[0x0][0x604] ;  /* 0x0001810000067ab9 */ /* 0x000fe20000000800 */
[----:B------:R-:W1:Y:S01]  /*1f10*/  MUFU.EX2 R176, R32 ;  /* 0x0000002000b07308 */ /* 0x000e620000000800 */
[----:B------:R-:W-:Y:S01]  /*1f20*/  FSEL R8, R5, RZ, P5 ;  /* 0x000000ff05087208 */ /* 0x000fe20002800000 */
[--C-:B------:R-:W-:Y:S01]  /*1f30*/  FFMA R21, R45, UR6, -R9.reuse ;  /* 0x000000062d157c23 */ /* 0x100fe20008000809 */
[----:B------:R-:W-:Y:S01]  /*1f40*/  FSETP.GEU.AND P5, PT, R15, -126, PT ;  /* 0xc2fc00000f00780b */ /* 0x000fe20003fae000 */
[----:B------:R-:W-:Y:S01]  /*1f50*/  ULDC UR6, c[0x0][0x604] ;  /* 0x0001810000067ab9 */ /* 0x000fe20000000800 */
[----:B------:R-:W-:Y:S01]  /*1f60*/  @!P3 FMUL R28, R28, 0.5 ;  /* 0x3f0000001c1cb820 */ /* 0x000fe20000400000 */
[--C-:B------:R-:W-:Y:S01]  /*1f70*/  FFMA R48, R48, UR6, -R9.reuse ;  /* 0x0000000630307c23 */ /* 0x100fe20008000809 */
[----:B------:R-:W-:Y:S01]  /*1f80*/  ULDC UR6, c[0x0][0x604] ;  /* 0x0001810000067ab9 */ /* 0x000fe20000000800 */
[----:B------:R-:W3:Y:S01]  /*1f90*/  MUFU.EX2 R11, R11 ;  /* 0x0000000b000b7308 */ /* 0x000ee20000000800 */
[----:B--2---:R-:W-:Y:S01]  /*1fa0*/  @!P4 FMUL R7, R7, R7 ;  /* 0x000000070707c220 */ /* 0x004fe20000400000 */
[----:B------:R-:W-:Y:S01]  /*1fb0*/  FSETP.GEU.AND P4, PT, R17, -126, PT ;  /* 0xc2fc00001100780b */ /* 0x000fe20003f8e000 */
[----:B------:R-:W-:Y:S01]  /*1fc0*/  FFMA R23, R49, UR6, -R9 ;  /* 0x0000000631177c23 */ /* 0x000fe20008000809 */
[----:B------:R-:W-:-:S02]  /*1fd0*/  ULDC UR6, c[0x0][0x604] ;  /* 0x0001810000067ab9 */ /* 0x000fc40000000800 */
[--C-:B------:R-:W-:Y:S01]  /*1fe0*/  FFMA R52, R52, UR6, -R9.reuse ;  /* 0x0000000634347c23 */ /* 0x100fe20008000809 */
[----:B------:R-:W-:Y:S01]  /*1ff0*/  ULDC UR6, c[0x0][0x604] ;  /* 0x0001810000067ab9 */ /* 0x000fe20000000800 */
[----:B------:R-:W-:Y:S01]  /*2000*/  @!P5 FMUL R15, R15, 0.5 ;  /* 0x3f0000000f0fd820 */ /* 0x000fe20000400000 */
[----:B-1----:R-:W-:Y:S01]  /*2010*/  @!P6 FMUL R176, R176, R176 ;  /* 0x000000b0b0b0e220 */ /* 0x002fe20000400000 */
[----:B------:R-:W-:Y:S01]  /*2020*/  FSETP.GEU.AND P6, PT, R44, -126, PT ;  /* 0xc2fc00002c00780b */ /* 0x000fe20003fce000 */
[----:B------:R-:W1:Y:S01]  /*2030*/  MUFU.EX2 R180, R24 ;  /* 0x0000001800b47308 */ /* 0x000e620000000800 */
[--C-:B------:R-:W-:Y:S01]  /*2040*/  FFMA R25, R53, UR6, -R9.reuse ;  /* 0x0000000635197c23 */ /* 0x100fe20008000809 */
[----:B------:R-:W-:Y:S02]  /*2050*/  ULDC UR6, c[0x0][0x604] ;  /* 0x0001810000067ab9 */ /* 0x000fe40000000800 */
[----:B------:R-:W-:Y:S01]  /*2060*/  @!P4 FMUL R17, R17, 0.5 ;  /* 0x3f0000001111c820 */ /* 0x000fe20000400000 */
[----:B------:R-:W-:Y:S01]  /*2070*/  FFMA R29, R56, UR6, -R9 ;  /* 0x00000006381d7c23 */ /* 0x000fe20008000809 */
[----:B---3--:R-:W-:Y:S01]  /*2080*/  @!P2 FMUL R11, R11, R11 ;  /* 0x0000000b0b0ba220 */ /* 0x008fe20000400000 */
[----:B------:R-:W-:Y:S01]  /*2090*/  FSETP.GEU.AND P2, PT, R19, -126, PT ;  /* 0xc2fc00001300780b */ /* 0x000fe20003f4e000 */
[----:B------:R-:W2:Y:S01]  /*20a0*/  MUFU.EX2 R15, R15 ;  /* 0x0000000f000f7308 */ /* 0x000ea20000000800 */
[----:B------:R-:W-:-:S02]  /*20b0*/  ULDC UR6, c[0x0][0x604] ;  /* 0x0001810000067ab9 */ /* 0x000fc40000000800 */
[--C-:B------:R-:W-:Y:S01]  /*20c0*/  FFMA R57, R57, UR6, -R9.reuse ;  /* 0x0000000639397c23 */ /* 0x100fe20008000809 */
[----:B------:R-:W-:Y:S01]  /*20d0*/  @!P6 FMUL R44, R44, 0.5 ;  /* 0x3f0000002c2ce820 */ /* 0x000fe20000400000 */
[----:B------:R-:W-:Y:S02]  /*20e0*/  ULDC UR6, c[0x0][0x604] ;  /* 0x0001810000067ab9 */ /* 0x000fe40000000800 */
[--C-:B------:R-:W-:Y:S01]  /*20f0*/  FFMA R33, R60, UR6, -R9.reuse ;  /* 0x000000063c217c23 */ /* 0x100fe20008000809 */
[----:B------:R-:W3:Y:S01]  /*2100*/  MUFU.EX2 R174, R44 ;  /* 0x0000002c00ae7308 */ /* 0x000ee20000000800 */
[----:B-1----:R-:W-:Y:S01]  /*2110*/  @!P1 FMUL R180, R180, R180 ;  /* 0x000000b4b4b49220 */ /* 0x002fe20000400000 */
[----:B------:R-:W-:Y:S01]  /*2120*/  FSETP.GEU.AND P1, PT, R36, -126, PT ;  /* 0xc2fc00002400780b */ /* 0x000fe20003f2e000 */
[----:B------:R-:W-:Y:S01]  /*2130*/  ULDC UR6, c[0x0][0x604] ;  /* 0x0001810000067ab9 */ /* 0x000fe20000000800 */
[----:B------:R-:W-:Y:S01]  /*2140*/  @!P2 FMUL R19, R19, 0.5 ;  /* 0x3f0000001313a820 */ /* 0x000fe20000400000 */
[----:B------:R-:W-:Y:S01]  /*2150*/  FFMA R61, R61, UR6, -R9 ;  /* 0x000000063d3d7c23 */ /* 0x000fe20008000809 */
[----:B------:R-:W-:-:S02]  /*2160*/  ULDC UR6, c[0x0][0x604] ;  /* 0x0001810000067ab9 */ /* 0x000fc40000000800 */
[----:B------:R-:W1:Y:S01]  /*2170*/  MUFU.EX2 R17, R17 ;  /* 0x0000001100117308 */ /* 0x000e620000000800 */
[----:B--2---:R-:W-:Y:S01]  /*2180*/  @!P5 FMUL R15, R15, R15 ;  /* 0x0000000f0f0fd220 */ /* 0x004fe20000400000 */
[----:B------:R-:W-:Y:S01]  /*2190*/  FSETP.GEU.AND P5, PT, R21, -126, PT ;  /* 0xc2fc00001500780b */ /* 0x000fe20003fae000 */
[--C-:B------:R-:W-:Y:S01]  /*21a0*/  FFMA R64, R64, UR6, -R9.reuse ;  /* 0x0000000640407c23 */ /* 0x100fe20008000809 */
[----:B------:R-:W-:Y:S02]  /*21b0*/  ULDC UR6, c[0x0][0x604] ;  /* 0x0001810000067ab9 */ /* 0x000fe40000000800 */
[----:B------:R-:W-:Y:S01]  /*21c0*/  FFMA R65, R65, UR6, -R9 ;  /* 0x0000000641417c23 */ /* 0x000fe20008000809 */
[----:B------:R-:W-:Y:S01]  /*21d0*/  @!P1 FMUL R36, R36, 0.5 ;  /* 0x3f00000024249820 */ /* 0x000fe20000400000 */
[----:B------:R-:W2:Y:S01]  /*21e0*/  MUFU.EX2 R182, R28 ;  /* 0x0000001c00b67308 */ /* 0x000ea20000000800 */
[----:B---3--:R-:W-:Y:S01]  /*21f0*/  @!P6 FMUL R174, R174, R174 ;  /* 0x000000aeaeaee220 */ /* 0x008fe20000400000 */
[----:B------:R-:W-:Y:S01]  /*2200*/  FSETP.GEU.AND P6, PT, R29, -126, PT ;  /* 0xc2fc00001d00780b */ /* 0x000fe20003fce000 */
[----:B------:R-:W-:-:S02]  /*2210*/  ULDC UR6, c[0x0][0x604] ;  /* 0x0001810000067ab9 */ /* 0x000fc40000000800 */
[--C-:B------:R-:W-:Y:S01]  /*2220*/  FFMA R68, R68, UR6, -R9.reuse ;  /* 0x0000000644447c23 */ /* 0x100fe20008000809 */
[----:B------:R-:W-:Y:S01]  /*2230*/  ULDC UR6, c[0x0][0x604] ;  /* 0x0001810000067ab9 */ /* 0x000fe20000000800 */
[----:B------:R-:W-:Y:S01]  /*2240*/  @!P5 FMUL R21, R21, 0.5 ;  /* 0x3f0000001515d820 */ /* 0x000fe20000400000 */
[----:B------:R-:W3:Y:S01]  /*2250*/  MUFU.EX2 R19, R19 ;  /* 0x0000001300137308 */ /* 0x000ee20000000800 */
[----:B-1----:R-:W-:Y:S01]  /*2260*/  @!P4 FMUL R17, R17, R17 ;  /* 0x000000111111c220 */ /* 0x002fe20000400000 */
[----:B------:R-:W-:Y:S01]  /*2270*/  FSETP.GEU.AND P4, PT, R23, -126, PT ;  /* 0xc2fc00001700780b */ /* 0x000fe20003f8e000 */
[--C-:B------:R-:W-:Y:S01]  /*2280*/  FFMA R69, R69, UR6, -R9.reuse ;  /* 0x0000000645457c23 */ /* 0x100fe20008000809 */
[----:B------:R-:W-:Y:S02]  /*2290*/  ULDC UR6, c[0x0][0x604] ;  /* 0x0001810000067ab9 */ /* 0x000fe40000000800 */
[----:B------:R-:W-:Y:S01]  /*22a0*/  FFMA R72, R72, UR6, -R9 ;  /* 0x0000000648487c23 */ /* 0x000fe20008000809 */
[----:B------:R-:W-:Y:S01]  /*22b0*/  @!P6 FMUL R29, R29, 0.5 ;  /* 0x3f0000001d1de820 */ /* 0x000fe20000400000 */
[----:B------:R-:W1:Y:S01]  /*22c0*/  MUFU.EX2 R21, R21 ;  /* 0x0000001500157308 */ /* 0x000e620000000800 */
[----:B--2---:R-:W-:Y:S01]  /*22d0*/  @!P3 FMUL R182, R182, R182 ;  /* 0x000000b6b6b6b220 */ /* 0x004fe20000400000 */
[----:B------:R-:W-:Y:S01]  /*22e0*/  FSETP.GEU.AND P3, PT, R40, -126, PT ;  /* 0xc2fc00002800780b */ /* 0x000fe20003f6e000 */
[----:B------:R-:W-:-:S02]  /*22f0*/  ULDC UR6, c[0x0][0x604] ;  /* 0x0001810000067ab9 */ /* 0x000fc40000000800 */
[--C-:B------:R-:W-:Y:S01]  /*2300*/  FFMA R73, R73, UR6, -R9.reuse ;  /* 0x0000000649497c23 */ /* 0x100fe20008000809 */
[----:B------:R-:W-:Y:S01]  /*2310*/  ULDC UR6, c[0x0][0x604] ;  /* 0x0001810000067ab9 */ /* 0x000fe20000000800 */
[----:B------:R-:W-:Y:S01]  /*2320*/  @!P4 FMUL R23, R23, 0.5 ;  /* 0x3f0000001717c820 */ /* 0x000fe20000400000 */
[----:B------:R-:W2:Y:S01]  /*2330*/  MUFU.EX2 R178, R36 ;  /* 0x0000002400b27308 */ /* 0x000ea20000000800 */
[----:B---3--:R-:W-:Y:S01]  /*2340*/  @!P2 FMUL R19, R19, R19 ;  /* 0x000000131313a220 */ /* 0x008fe20000400000 */
[----:B------:R-:W-:Y:S01]  /*2350*/  FSETP.GEU.AND P2, PT, R25, -126, PT ;  /* 0xc2fc00001900780b */ /* 0x000fe20003f4e000 */
[--C-:B------:R-:W-:Y:S01]  /*2360*/  FFMA R76, R76, UR6, -R9.reuse ;  /* 0x000000064c4c7c23 */ /* 0x100fe20008000809 */
[----:B------:R-:W-:Y:S02]  /*2370*/  ULDC UR6, c[0x0][0x604] ;  /* 0x0001810000067ab9 */ /* 0x000fe40000000800 */
[----:B------:R-:W-:Y:S01]  /*2380*/  FFMA R77, R77, UR6, -R9 ;  /* 0x000000064d4d7c23 */ /* 0x000fe20008000809 */
[----:B------:R-:W-:Y:S01]  /*2390*/  @!P3 FMUL R40, R40, 0.5 ;  /* 0x3f0000002828b820 */ /* 0x000fe20000400000 */
[----:B------:R-:W3:Y:S01]  /*23a0*/  MUFU.EX2 R29, R29 ;  /* 0x0000001d001d7308 */ /* 0x000ee20000000800 */
[----:B-1----:R-:W-:Y:S01]  /*23b0*/  @!P5 FMUL R21, R21, R21 ;  /* 0x000000151515d220 */ /* 0x002fe20000400000 */
[----:B------:R-:W-:Y:S01]  /*23c0*/  FSETP.GEU.AND P5, PT, R57, -126, PT ;  /* 0xc2fc00003900780b */ /* 0x000fe20003fae000 */
[----:B------:R-:W-:-:S02]  /*23d0*/  ULDC UR6, c[0x0][0x604] ;  /* 0x0001810000067ab9 */ /* 0x000fc40000000800 */
[--C-:B------:R-:W-:Y:S01]  /*23e0*/  FFMA R80, R80, UR6, -R9.reuse ;  /* 0x0000000650507c23 */ /* 0x100fe20008000809 */
[----:B------:R-:W-:Y:S01]  /*23f0*/  ULDC UR6, c[0x0][0x604] ;  /* 0x0001810000067ab9 */ /* 0x000fe20000000800 */
[----:B------:R-:W-:Y:S01]  /*2400*/  @!P2 FMUL R25, R25, 0.5 ;  /* 0x3f0000001919a820 */ /* 0x000fe20000400000 */
        /* <DEDUP_REMOVED lines=11> */
[----:B------:R-:W-:Y:S01]  /*24c0*/  FFMA R9, R85, UR6, -R9 ;  /* 0x0000000655097c23 */ /* 0x000fe20008000809 */
[----:B------:R-:W-:Y:S01]  /*24d0*/  ULDC UR6, c[0x0][0x604] ;  /* 0x0001810000067ab9 */ /* 0x000fe20000000800 */
[----:B------:R-:W-:Y:S01]  /*24e0*/  @!P1 FMUL R48, R48, 0.5 ;  /* 0x3f00000030309820 */ /* 0x000fe20000400000 */
[----:B------:R-:W3:Y:S01]  /*24f0*/  MUFU.EX2 R25, R25 ;  /* 0x0000001900197308 */ /* 0x000ee20000000800 */
[----:B-1----:R-:W-:Y:S01]  /*2500*/  @!P4 FMUL R23, R23, R23 ;  /* 0x000000171717c220 */ /* 0x002fe20000400000 */
[----:B------:R-:W-:Y:S01]  /*2510*/  FSETP.GEU.AND P4, PT, R61, -126, PT ;  /* 0xc2fc00003d00780b */ /* 0x000fe20003f8e000 */
[----:B------:R-:W-:Y:S01]  /*2520*/  FMUL R8, R8, UR6 ;  /* 0x0000000608087c20 */ /* 0x000fe20008400000 */
[----:B------:R-:W-:-:S03]  /*2530*/  ULDC UR6, c[0x0][0x604] ;  /* 0x0001810000067ab9 */ /* 0x000fc60000000800 */
        /* <DEDUP_REMOVED lines=89> */
[----:B------:R-:W-:Y:S01]  /*2ad0*/  ULDC UR6, c[0x0][0x604] ;  /* 0x0001810000067ab9 */ /* 0x000fe20000000800 */
[----:B------:R-:W-:Y:S01]  /*2ae0*/  FADD R10, R176, R37 ;  /* 0x00000025b00a7221 */ /* 0x000fe20000000000 */
[--C-:B------:R-:W-:Y:S01]  /*2af0*/  FFMA R63, R63, UR6, -R8.reuse ;  /* 0x000000063f3f7c23 */ /* 0x100fe20008000808 */
[----:B------:R-:W-:Y:S01]  /*2b00*/  @!P4 FMUL R9, R9, 0.5 ;  /* 0x3f0000000909c820 */ /* 0x000fe20000400000 */
[----:B------:R-:W2:Y:S01]  /*2b10*/  MUFU.EX2 R183, R30 ;  /* 0x0000001e00b77308 */ /* 0x000ea20000000800 */
[----:B---3--:R-:W-:Y:S01]  /*2b20*/  @!P2 FMUL R158, R158, R158 ;  /* 0x0000009e9e9ea220 */ /* 0x008fe20000400000 */
[----:B------:R-:W-:Y:S01]  /*2b30*/  FSETP.GEU.AND P2, PT, R27, -126, PT ;  /* 0xc2fc00001b00780b */ /* 0x000fe20003f4e000 */
[----:B------:R-:W-:Y:S01]  /*2b40*/  ULDC UR6, c[0x0][0x604] ;  /* 0x0001810000067ab9 */ /* 0x000fe20000000800 */
[----:B------:R-:W-:Y:S01]  /*2b50*/  F2FP.F16.F32.PACK_AB R176, R15, R176 ;  /* 0x000000b00fb0723e */ /* 0x000fe200000000ff */
[--C-:B------:R-:W-:Y:S01]  /*2b60*/  FFMA R66, R66, UR6, -R8.reuse ;  /* 0x0000000642427c23 */ /* 0x100fe20008000808 */
[----:B------:R-:W-:Y:S01]  /*2b70*/  ULDC UR6, c[0x0][0x604] ;  /* 0x0001810000067ab9 */ /* 0x000fe20000000800 */
[----:B------:R-:W-:Y:S01]  /*2b80*/  @!P3 FMUL R76, R76, 0.5 ;  /* 0x3f0000004c4cb820 */ /* 0x000fe20000400000 */
[----:B------:R-:W3:Y:S01]  /*2b90*/  MUFU.EX2 R45, R72 ;  /* 0x00000048002d7308 */ /* 0x000ee20000000800 */
[----:B-1----:R-:W-:Y:S01]  /*2ba0*/  @!P5 FMUL R152, R152, R152 ;  /* 0x000000989898d220 */ /* 0x002fe20000400000 */
[----:B------:R-:W-:Y:S01]  /*2bb0*/  FSETP.GEU.AND P5, PT, R31, -126, PT ;  /* 0xc2fc00001f00780b */ /* 0x000fe20003fae000 */
[----:B------:R-:W-:Y:S01]  /*2bc0*/  FFMA R67, R67, UR6, -R8 ;  /* 0x0000000643437c23 */ /* 0x000fe20008000808 */
[----:B------:R-:W-:Y:S01]  /*2bd0*/  ULDC UR6, c[0x0][0x604] ;  /* 0x0001810000067ab9 */ /* 0x000fe20000000800 */
[----:B------:R-:W-:Y:S01]  /*2be0*/  FADD R32, R23, R152 ;  /* 0x0000009817207221 */ /* 0x000fe20000000000 */
[--C-:B------:R-:W-:Y:S01]  /*2bf0*/  FFMA R70, R70, UR6, -R8.reuse ;  /* 0x0000000646467c23 */ /* 0x100fe20008000808 */
[----:B------:R-:W-:Y:S01]  /*2c00*/  @!P2 FMUL R27, R27, 0.5 ;  /* 0x3f0000001b1ba820 */ /* 0x000fe20000400000 */
[----:B------:R1:W4:Y:S01]  /*2c10*/  MUFU.EX2 R154, R9 ;  /* 0x00000009009a7308 */ /* 0x0003220000000800 */
[----:B--2---:R-:W-:Y:S01]  /*2c20*/  @!P6 FMUL R183, R183, R183 ;  /* 0x000000b7b7b7e220 */ /* 0x004fe20000400000 */
[----:B------:R-:W-:Y:S01]  /*2c30*/  FSETP.GEU.AND P6, PT, R42, -126, PT ;  /* 0xc2fc00002a00780b */ /* 0x000fe20003fce000 */
[----:B------:R-:W-:Y:S01]  /*2c40*/  ULDC UR6, c[0x0][0x604] ;  /* 0x0001810000067ab9 */ /* 0x000fe20000000800 */
[----:B------:R-:W-:Y:S01]  /*2c50*/  F2FP.F16.F32.PACK_AB R152, R152, R53 ;  /* 0x000000359898723e */ /* 0x000fe200000000ff */
[--C-:B------:R-:W-:Y:S01]  /*2c60*/  FFMA R74, R74, UR6, -R8.reuse ;  /* 0x000000064a4a7c23 */ /* 0x100fe20008000808 */
[----:B------:R-:W-:Y:S01]  /*2c70*/  ULDC UR6, c[0x0][0x604] ;  /* 0x0001810000067ab9 */ /* 0x000fe20000000800 */
[----:B------:R-:W-:Y:S01]  /*2c80*/  @!P5 FMUL R31, R31, 0.5 ;  /* 0x3f0000001f1fd820 */ /* 0x000fe20000400000 */
[----:B------:R-:W2:Y:S01]  /*2c90*/  MUFU.EX2 R49, R76 ;  /* 0x0000004c00317308 */ /* 0x000ea20000000800 */
[----:B---3--:R-:W-:Y:S01]  /*2ca0*/  @!P1 FMUL R45, R45, R45 ;  /* 0x0000002d2d2d9220 */ /* 0x008fe20000400000 */
[----:B------:R-:W-:Y:S01]  /*2cb0*/  FSETP.GEU.AND P1, PT, R84, -126, PT ;  /* 0xc2fc00005400780b */ /* 0x000fe20003f2e000 */
[--C-:B------:R-:W-:Y:S01]  /*2cc0*/  FFMA R71, R71, UR6, -R8.reuse ;  /* 0x0000000647477c23 */ /* 0x100fe20008000808 */
[----:B------:R-:W-:Y:S01]  /*2cd0*/  ULDC UR6, c[0x0][0x604] ;  /* 0x0001810000067ab9 */ /* 0x000fe20000000800 */
[----:B-1----:R-:W-:Y:S01]  /*2ce0*/  FADD R9, R180, R29 ;  /* 0x0000001db4097221 */ /* 0x002fe20000000000 */
[--C-:B------:R-:W-:Y:S01]  /*2cf0*/  FFMA R75, R75, UR6, -R8.reuse ;  /* 0x000000064b4b7c23 */ /* 0x100fe20008000808 */
[----:B------:R-:W-:Y:S01]  /*2d00*/  @!P6 FMUL R42, R42, 0.5 ;  /* 0x3f0000002a2ae820 */ /* 0x000fe20000400000 */
[----:B------:R1:W3:Y:S01]  /*2d10*/  MUFU.EX2 R14, R27 ;  /* 0x0000001b000e7308 */ /* 0x0002e20000000800 */
[----:B----4-:R-:W-:Y:S01]  /*2d20*/  @!P4 FMUL R154, R154, R154 ;  /* 0x0000009a9a9ac220 */ /* 0x010fe20000400000 */
[----:B------:R-:W-:Y:S01]  /*2d30*/  FSETP.GEU.AND P4, PT, R35, -126, PT ;  /* 0xc2fc00002300780b */ /* 0x000fe20003f8e000 */
[----:B------:R-:W-:Y:S01]  /*2d40*/  ULDC UR6, c[0x0][0x604] ;  /* 0x0001810000067ab9 */ /* 0x000fe20000000800 */
[----:B------:R-:W-:Y:S01]  /*2d50*/  FADD R30, R172, R45 ;  /* 0x0000002dac1e7221 */ /* 0x000fe20000000000 */
[--C-:B------:R-:W-:Y:S01]  /*2d60*/  FFMA R82, R82, UR6, -R8.reuse ;  /* 0x0000000652527c23 */ /* 0x100fe20008000808 */
[----:B------:R-:W-:Y:S01]  /*2d70*/  ULDC UR6, c[0x0][0x604] ;  /* 0x0001810000067ab9 */ /* 0x000fe20000000800 */
[----:B------:R-:W-:Y:S01]  /*2d80*/  @!P1 FMUL R84, R84, 0.5 ;  /* 0x3f00000054549820 */ /* 0x000fe20000400000 */
[----:B------:R4:W5:Y:S01]  /*2d90*/  MUFU.EX2 R18, R31 ;  /* 0x0000001f00127308 */ /* 0x0009620000000800 */
[----:B--2---:R-:W-:Y:S01]  /*2da0*/  @!P3 FMUL R49, R49, R49 ;  /* 0x000000313131b220 */ /* 0x004fe20000400000 */
[----:B------:R-:W-:Y:S01]  /*2db0*/  FSETP.GEU.AND P3, PT, R26, -126, PT ;  /* 0xc2fc00001a00780b */ /* 0x000fe20003f6e000 */
[--C-:B------:R-:W-:Y:S01]  /*2dc0*/  FFMA R83, R83, UR6, -R8.reuse ;  /* 0x0000000653537c23 */ /* 0x100fe20008000808 */
[----:B------:R-:W-:Y:S01]  /*2dd0*/  ULDC UR6, c[0x0][0x604] ;  /* 0x0001810000067ab9 */ /* 0x000fe20000000800 */
[----:B-1----:R-:W-:Y:S01]  /*2de0*/  FADD R27, R168, R53 ;  /* 0x00000035a81b7221 */ /* 0x002fe20000000000 */
[--C-:B------:R-:W-:Y:S01]  /*2df0*/  FFMA R78, R78, UR6, -R8.reuse ;  /* 0x000000064e4e7c23 */ /* 0x100fe20008000808 */
[----:B------:R-:W-:Y:S01]  /*2e00*/  @!P4 FMUL R35, R35, 0.5 ;  /* 0x3f0000002323c820 */ /* 0x000fe20000400000 */
[----:B------:R-:W1:Y:S01]  /*2e10*/  MUFU.EX2 R173, R42 ;  /* 0x0000002a00ad7308 */ /* 0x000e620000000800 */
[----:B---3--:R-:W-:Y:S01]  /*2e20*/  @!P2 FMUL R14, R14, R14 ;  /* 0x0000000e0e0ea220 */ /* 0x008fe20000400000 */
[----:B------:R-:W-:Y:S01]  /*2e30*/  FSETP.GEU.AND P2, PT, R39, -126, PT ;  /* 0xc2fc00002700780b */ /* 0x000fe20003f4e000 */
[----:B------:R-:W-:Y:S01]  /*2e40*/  ULDC UR6, c[0x0][0x604] ;  /* 0x0001810000067ab9 */ /* 0x000fe20000000800 */
[----:B----4-:R-:W-:Y:S01]  /*2e50*/  FADD R31, R174, R49 ;  /* 0x00000031ae1f7221 */ /* 0x010fe20000000000 */
[--C-:B------:R-:W-:Y:S01]  /*2e60*/  FFMA R79, R79, UR6, -R8.reuse ;  /* 0x000000064f4f7c23 */ /* 0x100fe20008000808 */
[----:B------:R-:W-:Y:S01]  /*2e70*/  ULDC UR6, c[0x0][0x604] ;  /* 0x0001810000067ab9 */ /* 0x000fe20000000800 */
[----:B------:R-:W-:Y:S01]  /*2e80*/  @!P3 FMUL R26, R26, 0.5 ;  /* 0x3f0000001a1ab820 */ /* 0x000fe20000400000 */
[----:B------:R-:W2:Y:S01]  /*2e90*/  MUFU.EX2 R57, R84 ;  /* 0x0000005400397308 */ /* 0x000ea20000000800 */
[----:B-----5:R-:W-:Y:S01]  /*2ea0*/  @!P5 FMUL R18, R18, R18 ;  /* 0x000000121212d220 */ /* 0x020fe20000400000 */
[----:B------:R-:W-:Y:S01]  /*2eb0*/  FSETP.GEU.AND P5, PT, R43, -126, PT ;  /* 0xc2fc00002b00780b */ /* 0x000fe20003fae000 */
[--C-:B------:R-:W-:Y:S01]  /*2ec0*/  FFMA R86, R86, UR6, -R8.reuse ;  /* 0x0000000656567c23 */ /* 0x100fe20008000808 */
[----:B------:R-:W-:Y:S01]  /*2ed0*/  FFMA R8, R87, UR15, -R8 ;  /* 0x0000000f57087c23 */ /* 0x000fe20008000808 */
[----:B------:R-:W-:-:S02]  /*2ee0*/  F2FP.F16.F32.PACK_AB R180, R7, R180 ;  /* 0x000000b407b4723e */ /* 0x000fc400000000ff */
[----:B------:R-:W-:Y:S01]  /*2ef0*/  @!P2 FMUL R39, R39, 0.5 ;  /* 0x3f0000002727a820 */ /* 0x000fe20000400000 */
[----:B------:R-:W3:Y:S01]  /*2f00*/  MUFU.EX2 R20, R35 ;  /* 0x0000002300147308 */ /* 0x000ee20000000800 */
[----:B-1----:R-:W-:Y:S01]  /*2f10*/  @!P6 FMUL R173, R173, R173 ;  /* 0x000000adadade220 */ /* 0x002fe20000400000 */
[----:B------:R-:W-:Y:S02]  /*2f20*/  FSETP.GEU.AND P6, PT, R54, -126, PT ;  /* 0xc2fc00003600780b */ /* 0x000fe40003fce000 */
[----:B------:R-:W-:Y:S02]  /*2f30*/  F2FP.F16.F32.PACK_AB R172, R19, R172 ;  /* 0x000000ac13ac723e */ /* 0x000fe400000000ff */
[----:B------:R-:W-:Y:S01]  /*2f40*/  F2FP.F16.F32.PACK_AB R174, R21, R174 ;  /* 0x000000ae15ae723e */ /* 0x000fe200000000ff */
[----:B------:R-:W-:Y:S01]  /*2f50*/  @!P5 FMUL R43, R43, 0.5 ;  /* 0x3f0000002b2bd820 */ /* 0x000fe20000400000 */
[----:B------:R-:W1:Y:S01]  /*2f60*/  MUFU.EX2 R181, R26 ;  /* 0x0000001a00b57308 */ /* 0x000e620000000800 */
[----:B--2---:R-:W-:Y:S01]  /*2f70*/  @!P1 FMUL R57, R57, R57 ;  /* 0x0000003939399220 */ /* 0x004fe20000400000 */
[----:B------:R-:W-:-:S02]  /*2f80*/  FSETP.GEU.AND P1, PT, R34, -126, PT ;  /* 0xc2fc00002200780b */ /* 0x000fc40003f2e000 */
[----:B------:R-:W-:-:S03]  /*2f90*/  F2FP.F16.F32.PACK_AB R168, R23, R168 ;  /* 0x000000a817a8723e */ /* 0x000fc600000000ff */
[----:B------:R-:W-:Y:S01]  /*2fa0*/  @!P6 FMUL R54, R54, 0.5 ;  /* 0x3f0000003636e820 */ /* 0x000fe20000400000 */
[----:B------:R2:W4:Y:S01]  /*2fb0*/  MUFU.EX2 R22, R39 ;  /* 0x0000002700167308 */ /* 0x0005220000000800 */
[----:B---3--:R-:W-:Y:S01]  /*2fc0*/  @!P4 FMUL R20, R20, R20 ;  /* 0x000000141414c220 */ /* 0x008fe20000400000 */
[----:B------:R-:W-:-:S05]  /*2fd0*/  FSETP.GEU.AND P4, PT, R47, -126, PT ;  /* 0xc2fc00002f00780b */ /* 0x000fca0003f8e000 */
[----:B------:R-:W-:Y:S01]  /*2fe0*/  @!P1 FMUL R34, R34, 0.5 ;  /* 0x3f00000022229820 */ /* 0x000fe20000400000 */
[----:B------:R-:W3:Y:S01]  /*2ff0*/  MUFU.EX2 R24, R43 ;  /* 0x0000002b00187308 */ /* 0x000ee20000000800 */
[----:B-1----:R-:W-:Y:S01]  /*3000*/  @!P3 FMUL R181, R181, R181 ;  /* 0x000000b5b5b5b220 */ /* 0x002fe20000400000 */
[----:B------:R-:W-:Y:S01]  /*3010*/  FSETP.GEU.AND P3, PT, R38, -126, PT ;  /* 0xc2fc00002600780b */ /* 0x000fe20003f6e000 */
[----:B--2---:R-:W-:Y:S01]  /*3020*/  FADD R39, R10, R27 ;  /* 0x0000001b0a277221 */ /* 0x004fe20000000000 */
[----:B------:R-:W-:Y:S01]  /*3030*/  FADD R10, R182, R33 ;  /* 0x00000021b60a7221 */ /* 0x000fe20000000000 */
[----:B------:R-:W-:Y:S01]  /*3040*/  FADD R27, R15, R160 ;  /* 0x000000a00f1b7221 */ /* 0x000fe20000000000 */
[----:B------:R-:W-:Y:S01]  /*3050*/  F2FP.F16.F32.PACK_AB R182, R11, R182 ;  /* 0x000000b60bb6723e */ /* 0x000fe200000000ff */
[----:B------:R-:W-:Y:S01]  /*3060*/  @!P4 FMUL R47, R47, 0.5 ;  /* 0x3f0000002f2fc820 */ /* 0x000fe20000400000 */
[----:B------:R1:W2:Y:S01]  /*3070*/  MUFU.EX2 R177, R34 ;  /* 0x0000002200b17308 */ /* 0x0002a20000000800 */
[----:B----4-:R-:W-:Y:S01]  /*3080*/  @!P2 FMUL R22, R22, R22 ;  /* 0x000000161616a220 */ /* 0x010fe20000400000 */
[----:B------:R-:W-:Y:S01]  /*3090*/  FSETP.GEU.AND P2, PT, R51, -126, PT ;  /* 0xc2fc00003300780b */ /* 0x000fe20003f4e000 */
[----:B------:R-:W-:Y:S01]  /*30a0*/  FADD R36, R10, R31 ;  /* 0x0000001f0a247221 */ /* 0x000fe20000000000 */
[----:B------:R-:W-:Y:S01]  /*30b0*/  FADD R10, R178, R41 ;  /* 0x00000029b20a7221 */ /* 0x000fe20000000000 */
[----:B------:R-:W-:Y:S01]  /*30c0*/  FADD R31, R170, R57 ;  /* 0x00000039aa1f7221 */ /* 0x000fe20000000000 */
[----:B------:R-:W-:Y:S01]  /*30d0*/  F2FP.F16.F32.PACK_AB R178, R17, R178 ;  /* 0x000000b211b2723e */ /* 0x000fe200000000ff */
[----:B------:R-:W-:Y:S01]  /*30e0*/  @!P3 FMUL R38, R38, 0.5 ;  /* 0x3f0000002626b820 */ /* 0x000fe20000400000 */
[----:B------:R-:W4:Y:S01]  /*30f0*/  MUFU.EX2 R26, R47 ;  /* 0x0000002f001a7308 */ /* 0x000f220000000800 */
[----:B---3--:R-:W-:Y:S01]  /*3100*/  @!P5 FMUL R24, R24, R24 ;  /* 0x000000181818d220 */ /* 0x008fe20000400000 */
[----:B------:R-:W-:Y:S01]  /*3110*/  FSETP.GEU.AND P5, PT, R55, -126, PT ;  /* 0xc2fc00003700780b */ /* 0x000fe20003fae000 */
[----:B------:R-:W-:Y:S01]  /*3120*/  FADD R31, R10, R31 ;  /* 0x0000001f0a1f7221 */ /* 0x000fe20000000000 */
[----:B-1----:R-:W-:Y:S01]  /*3130*/  FADD R34, R9, R30 ;  /* 0x0000001e09227221 */ /* 0x002fe20000000000 */
[----:B------:R-:W-:Y:S01]  /*3140*/  FADD R9, R7, R164 ;  /* 0x000000a407097221 */ /* 0x000fe20000000000 */
[----:B------:R-:W-:Y:S01]  /*3150*/  FADD R30, R19, R156 ;  /* 0x0000009c131e7221 */ /* 0x000fe20000000000 */
[----:B------:R-:W-:Y:S01]  /*3160*/  @!P2 FMUL R51, R51, 0.5 ;  /* 0x3f0000003333a820 */ /* 0x000fe20000400000 */
[----:B------:R-:W1:Y:S01]  /*3170*/  MUFU.EX2 R54, R54 ;  /* 0x0000003600367308 */ /* 0x000e620000000800 */
[----:B--2---:R-:W-:Y:S01]  /*3180*/  @!P1 FMUL R177, R177, R177 ;  /* 0x000000b1b1b19220 */ /* 0x004fe20000400000 */
[----:B------:R-:W-:Y:S01]  /*3190*/  FSETP.GEU.AND P1, PT, R46, -126, PT ;  /* 0xc2fc00002e00780b */ /* 0x000fe20003f2e000 */
[----:B------:R-:W-:Y:S01]  /*31a0*/  FADD R35, R9, R30 ;  /* 0x0000001e09237221 */ /* 0x000fe20000000000 */
[----:B------:R-:W-:Y:S01]  /*31b0*/  FADD R9, R11, R166 ;  /* 0x000000a60b097221 */ /* 0x000fe20000000000 */
[----:B------:R-:W-:Y:S01]  /*31c0*/  FADD R30, R21, R158 ;  /* 0x0000009e151e7221 */ /* 0x000fe20000000000 */
[----:B------:R-:W-:Y:S01]  /*31d0*/  FADD R34, R34, R39 ;  /* 0x0000002722227221 */ /* 0x000fe20000000000 */
[----:B------:R-:W-:Y:S01]  /*31e0*/  @!P5 FMUL R55, R55, 0.5 ;  /* 0x3f0000003737d820 */ /* 0x000fe20000400000 */
[----:B------:R2:W3:Y:S01]  /*31f0*/  MUFU.EX2 R179, R38 ;  /* 0x0000002600b37308 */ /* 0x0004e20000000800 */
[----:B----4-:R-:W-:Y:S01]  /*3200*/  @!P4 FMUL R26, R26, R26 ;  /* 0x0000001a1a1ac220 */ /* 0x010fe20000400000 */
[----:B------:R-:W-:Y:S01]  /*3210*/  FSETP.GEU.AND P4, PT, R59, -126, PT ;  /* 0xc2fc00003b00780b */ /* 0x000fe20003f8e000 */
[----:B------:R-:W-:Y:S01]  /*3220*/  FADD R9, R9, R30 ;  /* 0x0000001e09097221 */ /* 0x000fe20000000000 */
[----:B------:R-:W-:Y:S01]  /*3230*/  FADD R31, R36, R31 ;  /* 0x0000001f241f7221 */ /* 0x000fe20000000000 */
[----:B------:R-:W-:-:S02]  /*3240*/  F2FP.F16.F32.PACK_AB R170, R25, R170 ;  /* 0x000000aa19aa723e */ /* 0x000fc400000000ff */
[----:B------:R-:W-:Y:S01]  /*3250*/  @!P1 FMUL R46, R46, 0.5 ;  /* 0x3f0000002e2e9820 */ /* 0x000fe20000400000 */
[----:B------:R-:W4:Y:S01]  /*3260*/  MUFU.EX2 R28, R51 ;  /* 0x00000033001c7308 */ /* 0x000f220000000800 */
[----:B-1----:R-:W-:Y:S01]  /*3270*/  @!P6 FMUL R54, R54, R54 ;  /* 0x000000363636e220 */ /* 0x002fe20000400000 */
[----:B------:R-:W-:Y:S01]  /*3280*/  FSETP.GEU.AND P6, PT, R66, -126, PT ;  /* 0xc2fc00004200780b */ /* 0x000fe20003fce000 */
[----:B--2---:R-:W-:Y:S01]  /*3290*/  FADD R38, R27, R32 ;  /* 0x000000201b267221 */ /* 0x004fe20000000000 */
[----:B------:R-:W-:Y:S01]  /*32a0*/  FADD R27, R17, R162 ;  /* 0x000000a2111b7221 */ /* 0x000fe20000000000 */
[----:B------:R-:W-:Y:S01]  /*32b0*/  FADD R32, R25, R154 ;  /* 0x0000009a19207221 */ /* 0x000fe20000000000 */
[----:B------:R-:W-:Y:S01]  /*32c0*/  FADD R31, R34, R31 ;  /* 0x0000001f221f7221 */ /* 0x000fe20000000000 */
[----:B------:R-:W-:Y:S01]  /*32d0*/  @!P4 FMUL R59, R59, 0.5 ;  /* 0x3f0000003b3bc820 */ /* 0x000fe20000400000 */
[----:B------:R-:W1:Y:S01]  /*32e0*/  MUFU.EX2 R171, R55 ;  /* 0x0000003700ab7308 */ /* 0x000e620000000800 */
[----:B---3--:R-:W-:Y:S01]  /*32f0*/  @!P3 FMUL R179, R179, R179 ;  /* 0x000000b3b3b3b220 */ /* 0x008fe20000400000 */
[----:B------:R-:W-:Y:S01]  /*3300*/  FSETP.GEU.AND P3, PT, R50, -126, PT ;  /* 0xc2fc00003200780b */ /* 0x000fe20003f6e000 */
[----:B------:R-:W-:Y:S01]  /*3310*/  FADD R32, R27, R32 ;  /* 0x000000201b207221 */ /* 0x000fe20000000000 */
[----:B------:R-:W-:Y:S01]  /*3320*/  FADD R35, R35, R38 ;  /* 0x0000002623237221 */ /* 0x000fe20000000000 */
[----:B------:R-:W-:-:S02]  /*3330*/  F2FP.F16.F32.PACK_AB R164, R164, R29 ;  /* 0x0000001da4a4723e */ /* 0x000fc400000000ff */
[----:B------:R-:W-:Y:S01]  /*3340*/  @!P6 FMUL R66, R66, 0.5 ;  /* 0x3f0000004242e820 */ /* 0x000fe20000400000 */
[----:B------:R-:W2:Y:S01]  /*3350*/  MUFU.EX2 R175, R46 ;  /* 0x0000002e00af7308 */ /* 0x000ea20000000800 */
[----:B----4-:R-:W-:Y:S01]  /*3360*/  @!P2 FMUL R28, R28, R28 ;  /* 0x0000001c1c1ca220 */ /* 0x010fe20000400000 */
[----:B------:R-:W-:Y:S01]  /*3370*/  FSETP.GEU.AND P2, PT, R63, -126, PT ;  /* 0xc2fc00003f00780b */ /* 0x000fe20003f4e000 */
[----:B------:R-:W-:Y:S01]  /*3380*/  FADD R32, R9, R32 ;  /* 0x0000002009207221 */ /* 0x000fe20000000000 */
[----:B------:R-:W-:Y:S02]  /*3390*/  F2FP.F16.F32.PACK_AB R166, R166, R33 ;  /* 0x00000021a6a6723e */ /* 0x000fe400000000ff */
[----:B------:R-:W-:Y:S01]  /*33a0*/  F2FP.F16.F32.PACK_AB R160, R160, R37 ;  /* 0x00000025a0a0723e */ /* 0x000fe200000000ff */
[----:B------:R-:W-:Y:S01]  /*33b0*/  @!P3 FMUL R50, R50, 0.5 ;  /* 0x3f0000003232b820 */ /* 0x000fe20000400000 */
[----:B------:R-:W3:Y:S01]  /*33c0*/  MUFU.EX2 R165, R59 ;  /* 0x0000003b00a57308 */ /* 0x000ee20000000800 */
[----:B-1----:R-:W-:Y:S01]  /*33d0*/  @!P5 FMUL R171, R171, R171 ;  /* 0x000000abababd220 */ /* 0x002fe20000400000 */
[----:B------:R-:W-:Y:S01]  /*33e0*/  FSETP.GEU.AND P5, PT, R67, -126, PT ;  /* 0xc2fc00004300780b */ /* 0x000fe20003fae000 */
[----:B------:R-:W-:Y:S01]  /*33f0*/  FADD R32, R35, R32 ;  /* 0x0000002023207221 */ /* 0x000fe20000000000 */
[----:B------:R-:W-:-:S02]  /*3400*/  F2FP.F16.F32.PACK_AB R162, R162, R41 ;  /* 0x00000029a2a2723e */ /* 0x000fc400000000ff */
[----:B------:R-:W-:Y:S01]  /*3410*/  F2FP.F16.F32.PACK_AB R156, R156, R45 ;  /* 0x0000002d9c9c723e */ /* 0x000fe200000000ff */
[----:B------:R-:W-:Y:S01]  /*3420*/  @!P2 FMUL R63, R63, 0.5 ;  /* 0x3f0000003f3fa820 */ /* 0x000fe20000400000 */
[----:B------:R-:W1:Y:S01]  /*3430*/  MUFU.EX2 R169, R50 ;  /* 0x0000003200a97308 */ /* 0x000e620000000800 */
[----:B--2---:R-:W-:Y:S01]  /*3440*/  @!P1 FMUL R175, R175, R175 ;  /* 0x000000afafaf9220 */ /* 0x004fe20000400000 */
[----:B------:R-:W-:Y:S01]  /*3450*/  FSETP.GEU.AND P1, PT, R58, -126, PT ;  /* 0xc2fc00003a00780b */ /* 0x000fe20003f2e000 */
[----:B------:R-:W-:Y:S01]  /*3460*/  FADD R9, R31, R32 ;  /* 0x000000201f097221 */ /* 0x000fe20000000000 */
[----:B------:R-:W-:Y:S02]  /*3470*/  F2FP.F16.F32.PACK_AB R158, R158, R49 ;  /* 0x000000319e9e723e */ /* 0x000fe400000000ff */
[----:B------:R-:W-:Y:S01]  /*3480*/  F2FP.F16.F32.PACK_AB R154, R154, R57 ;  /* 0x000000399a9a723e */ /* 0x000fe200000000ff */
[----:B------:R-:W-:Y:S01]  /*3490*/  @!P5 FMUL R67, R67, 0.5 ;  /* 0x3f0000004343d820 */ /* 0x000fe20000400000 */
[----:B------:R-:W2:Y:S01]  /*34a0*/  MUFU.EX2 R66, R66 ;  /* 0x0000004200427308 */ /* 0x000ea20000000800 */
[----:B---3--:R-:W-:Y:S01]  /*34b0*/  @!P4 FMUL R165, R165, R165 ;  /* 0x000000a5a5a5c220 */ /* 0x008fe20000400000 */
[----:B------:R-:W-:-:S03]  /*34c0*/  FSETP.GEU.AND P4, PT, R74, -126, PT ;  /* 0xc2fc00004a00780b */ /* 0x000fc60003f8e000 */
[----:B------:R-:W-:Y:S02]  /*34d0*/  FADD R30, R14, R165 ;  /* 0x000000a50e1e7221 */ /* 0x000fe40000000000 */
[----:B------:R-:W-:Y:S01]  /*34e0*/  @!P1 FMUL R58, R58, 0.5 ;  /* 0x3f0000003a3a9820 */ /* 0x000fe20000400000 */
[----:B------:R-:W3:Y:S01]  /*34f0*/  MUFU.EX2 R167, R63 ;  /* 0x0000003f00a77308 */ /* 0x000ee20000000800 */
[----:B-1----:R-:W-:Y:S01]  /*3500*/  @!P3 FMUL R169, R169, R169 ;  /* 0x000000a9a9a9b220 */ /* 0x002fe20000400000 */
[----:B------:R-:W-:-:S05]  /*3510*/  FSETP.GEU.AND P3, PT, R62, -126, PT ;  /* 0xc2fc00003e00780b */ /* 0x000fca0003f6e000 */
[----:B------:R-:W-:Y:S01]  /*3520*/  @!P4 FMUL R74, R74, 0.5 ;  /* 0x3f0000004a4ac820 */ /* 0x000fe20000400000 */
[----:B------:R-:W1:Y:S01]  /*3530*/  MUFU.EX2 R161, R67 ;  /* 0x0000004300a17308 */ /* 0x000e620000000800 */
[----:B--2---:R-:W-:Y:S01]  /*3540*/  @!P6 FMUL R66, R66, R66 ;  /* 0x000000424242e220 */ /* 0x004fe20000400000 */
[----:B------:R-:W-:-:S03]  /*3550*/  FSETP.GEU.AND P6, PT, R82, -126, PT ;  /* 0xc2fc00005200780b */ /* 0x000fc60003fce000 */
[----:B------:R-:W-:Y:S01]  /*3560*/  FADD R40, R177, R66 ;  /* 0x00000042b1287221 */ /* 0x000fe20000000000 */
[----:B------:R-:W-:Y:S01]  /*3570*/  F2FP.F16.F32.PACK_AB R177, R20, R177 ;  /* 0x000000b114b1723e */ /* 0x000fe200000000ff */
[----:B------:R-:W-:Y:S01]  /*3580*/  @!P3 FMUL R62, R62, 0.5 ;  /* 0x3f0000003e3eb820 */ /* 0x000fe20000400000 */
[----:B------:R-:W2:Y:S01]  /*3590*/  MUFU.EX2 R58, R58 ;  /* 0x0000003a003a7308 */ /* 0x000ea20000000800 */
[----:B---3--:R-:W-:Y:S01]  /*35a0*/  @!P2 FMUL R167, R167, R167 ;  /* 0x000000a7a7a7a220 */ /* 0x008fe20000400000 */
[----:B------:R-:W-:-:S05]  /*35b0*/  FSETP.GEU.AND P2, PT, R75, -126, PT ;  /* 0xc2fc00004b00780b */ /* 0x000fca0003f4e000 */
[----:B------:R-:W-:Y:S01]  /*35c0*/  @!P6 FMUL R82, R82, 0.5 ;  /* 0x3f0000005252e820 */ /* 0x000fe20000400000 */
[----:B------:R-:W3:Y:S01]  /*35d0*/  MUFU.EX2 R74, R74 ;  /* 0x0000004a004a7308 */ /* 0x000ee20000000800 */
[----:B-1----:R-:W-:Y:S01]  /*35e0*/  @!P5 FMUL R161, R161, R161 ;  /* 0x000000a1a1a1d220 */ /* 0x002fe20000400000 */
[----:B------:R-:W-:-:S03]  /*35f0*/  FSETP.GEU.AND P5, PT, R83, -126, PT ;  /* 0xc2fc00005300780b */ /* 0x000fc60003fae000 */
[----:B------:R-:W-:Y:S01]  /*3600*/  FADD R42, R20, R161 ;  /* 0x000000a1142a7221 */ /* 0x000fe20000000000 */
[----:B------:R-:W-:Y:S01]  /*3610*/  F2FP.F16.F32.PACK_AB R161, R161, R66 ;  /* 0x00000042a1a1723e */ /* 0x000fe200000000ff */
        /* <DEDUP_REMOVED lines=9> */
[----:B------:R-:W-:Y:S02]  /*36b0*/  FSETP.GEU.AND P4, PT, R78, -126, PT ;  /* 0xc2fc00004e00780b */ /* 0x000fe40003f8e000 */
[----:B------:R-:W-:Y:S01]  /*36c0*/  F2FP.F16.F32.PACK_AB R165, R165, R58 ;  /* 0x0000003aa5a5723e */ /* 0x000fe200000000ff */
[----:B------:R-:W-:Y:S01]  /*36d0*/  FADD R44, R173, R74 ;  /* 0x0000004aad2c7221 */ /* 0x000fe20000000000 */
[----:B------:R-:W-:Y:S01]  /*36e0*/  F2FP.F16.F32.PACK_AB R173, R24, R173 ;  /* 0x000000ad18ad723e */ /* 0x000fe200000000ff */
[----:B------:R-:W-:Y:S01]  /*36f0*/  @!P1 FMUL R70, R70, 0.5 ;  /* 0x3f00000046469820 */ /* 0x000fe20000400000 */
[----:B------:R-:W3:Y:S01]  /*3700*/  MUFU.EX2 R82, R82 ;  /* 0x0000005200527308 */ /* 0x000ee20000000800 */
[----:B-1----:R-:W-:Y:S01]  /*3710*/  @!P3 FMUL R62, R62, R62 ;  /* 0x0000003e3e3eb220 */ /* 0x002fe20000400000 */
[----:B------:R-:W-:Y:S01]  /*3720*/  FSETP.GEU.AND P3, PT, R71, -126, PT ;  /* 0xc2fc00004700780b */ /* 0x000fe20003f6e000 */
[----:B------:R-:W-:Y:S01]  /*3730*/  FADD R44, R27, R44 ;  /* 0x0000002c1b2c7221 */ /* 0x000fe20000000000 */
[----:B------:R-:W-:-:S02]  /*3740*/  FADD R27, R18, R167 ;  /* 0x000000a7121b7221 */ /* 0x000fc40000000000 */
        /* <DEDUP_REMOVED lines=10> */
[----:B------:R-:W-:Y:S01]  /*37f0*/  FSETP.GEU.AND P6, PT, R86, -126, PT ;  /* 0xc2fc00005600780b */ /* 0x000fe20003fce000 */
[----:B------:R-:W-:Y:S02]  /*3800*/  FADD R46, R30, R43 ;  /* 0x0000002b1e2e7221 */ /* 0x000fe40000000000 */
[----:B------:R-:W-:Y:S01]  /*3810*/  FADD R47, R169, R82 ;  /* 0x00000052a92f7221 */ /* 0x000fe20000000000 */
[----:B------:R-:W-:Y:S01]  /*3820*/  F2FP.F16.F32.PACK_AB R169, R28, R169 ;  /* 0x000000a91ca9723e */ /* 0x000fe200000000ff */
[----:B------:R-:W-:Y:S01]  /*3830*/  @!P2 FMUL R79, R79, 0.5 ;  /* 0x3f0000004f4fa820 */ /* 0x000fe20000400000 */
[----:B------:R-:W3:Y:S01]  /*3840*/  MUFU.EX2 R163, R71 ;  /* 0x0000004700a37308 */ /* 0x000ee20000000800 */
[----:B-1----:R-:W-:Y:S01]  /*3850*/  @!P5 FMUL R153, R153, R153 ;  /* 0x000000999999d220 */ /* 0x002fe20000400000 */
[----:B------:R-:W-:Y:S01]  /*3860*/  FSETP.GEU.AND P5, PT, R8, -126, PT ;  /* 0xc2fc00000800780b */ /* 0x000fe20003fae000 */
[----:B------:R-:W-:-:S02]  /*3870*/  FADD R55, R40, R47 ;  /* 0x0000002f28377221 */ /* 0x000fc40000000000 */
[----:B------:R-:W-:Y:S01]  /*3880*/  FADD R51, R28, R153 ;  /* 0x000000991c337221 */ /* 0x000fe20000000000 */
[----:B------:R-:W-:Y:S01]  /*3890*/  F2FP.F16.F32.PACK_AB R153, R153, R82 ;  /* 0x000000529999723e */ /* 0x000fe200000000ff */
[----:B------:R-:W-:Y:S01]  /*38a0*/  @!P6 FMUL R86, R86, 0.5 ;  /* 0x3f0000005656e820 */ /* 0x000fe20000400000 */
[----:B------:R-:W1:Y:S01]  /*38b0*/  MUFU.EX2 R78, R78 ;  /* 0x0000004e004e7308 */ /* 0x000e620000000800 */
[----:B--2---:R-:W-:Y:S01]  /*38c0*/  @!P1 FMUL R70, R70, R70 ;  /* 0x0000004646469220 */ /* 0x004fe20000400000 */
[----:B------:R-:W-:Y:S01]  /*38d0*/  FADD R59, R42, R51 ;  /* 0x000000332a3b7221 */ /* 0x000fe20000000000 */
[----:B------:R-:W-:Y:S02]  /*38e0*/  FADD R44, R44, R55 ;  /* 0x000000372c2c7221 */ /* 0x000fe40000000000 */
[----:B------:R-:W-:Y:S01]  /*38f0*/  FADD R30, R179, R70 ;  /* 0x00000046b31e7221 */ /* 0x000fe20000000000 */
[----:B------:R-:W-:Y:S01]  /*3900*/  FADD R46, R46, R59 ;  /* 0x0000003b2e2e7221 */ /* 0x000fe20000000000 */
[----:B------:R-:W-:Y:S01]  /*3910*/  @!P5 FMUL R8, R8, 0.5 ;  /* 0x3f0000000808d820 */ /* 0x000fe20000400000 */
[----:B------:R-:W2:Y:S01]  /*3920*/  MUFU.EX2 R159, R79 ;  /* 0x0000004f009f7308 */ /* 0x000ea20000000800 */
[----:B---3--:R-:W-:Y:S01]  /*3930*/  @!P3 FMUL R163, R163, R163 ;  /* 0x000000a3a3a3b220 */ /* 0x008fe20000400000 */
[----:B------:R-:W-:-:S03]  /*3940*/  F2FP.F16.F32.PACK_AB R179, R22, R179 ;  /* 0x000000b316b3723e */ /* 0x000fc600000000ff */
[----:B------:R-:W-:Y:S01]  /*3950*/  FADD R40, R22, R163 ;  /* 0x000000a316287221 */ /* 0x000fe20000000000 */
[----:B------:R-:W-:Y:S02]  /*3960*/  F2FP.F16.F32.PACK_AB R163, R163, R70 ;  /* 0x00000046a3a3723e */ /* 0x000fe400000000ff */
[----:B------:R-:W3:Y:S01]  /*3970*/  MUFU.EX2 R155, R86 ;  /* 0x00000056009b7308 */ /* 0x000ee20000000800 */
[----:B-1----:R-:W-:-:S04]  /*3980*/  @!P4 FMUL R78, R78, R78 ;  /* 0x0000004e4e4ec220 */ /* 0x002fc80000400000 */
[----:B------:R-:W-:Y:S01]  /*3990*/  FADD R43, R175, R78 ;  /* 0x0000004eaf2b7221 */ /* 0x000fe20000000000 */
[----:B------:R-:W-:Y:S02]  /*39a0*/  F2FP.F16.F32.PACK_AB R175, R26, R175 ;  /* 0x000000af1aaf723e */ /* 0x000fe400000000ff */
[----:B------:R1:W4:Y:S01]  /*39b0*/  MUFU.EX2 R10, R8 ;  /* 0x00000008000a7308 */ /* 0x0003220000000800 */
[----:B--2---:R-:W-:-:S04]  /*39c0*/  @!P2 FMUL R159, R159, R159 ;  /* 0x0000009f9f9fa220 */ /* 0x004fc80000400000 */
[----:B------:R-:W-:Y:S01]  /*39d0*/  FADD R42, R26, R159 ;  /* 0x0000009f1a2a7221 */ /* 0x000fe20000000000 */
[----:B------:R-:W-:Y:S01]  /*39e0*/  F2FP.F16.F32.PACK_AB R159, R159, R78 ;  /* 0x0000004e9f9f723e */ /* 0x000fe200000000ff */
[----:B---3--:R-:W-:Y:S01]  /*39f0*/  @!P6 FMUL R155, R155, R155 ;  /* 0x0000009b9b9be220 */ /* 0x008fe20000400000 */
[----:B-1----:R-:W-:Y:S01]  /*3a00*/  FADD R8, R183, R62 ;  /* 0x0000003eb7087221 */ /* 0x002fe20000000000 */
[----:B------:R-:W-:Y:S01]  /*3a10*/  FADD R27, R27, R42 ;  /* 0x0000002a1b1b7221 */ /* 0x000fe20000000000 */
[----:B------:R-:W-:Y:S01]  /*3a20*/  F2FP.F16.F32.PACK_AB R183, R18, R183 ;  /* 0x000000b712b7723e */ /* 0x000fe200000000ff */
[----:B------:R-:W-:Y:S01]  /*3a30*/  FADD R47, R54, R155 ;  /* 0x0000009b362f7221 */ /* 0x000fe20000000000 */
[----:B------:R-:W-:Y:S01]  /*3a40*/  FADD R8, R8, R43 ;  /* 0x0000002b08087221 */ /* 0x000fe20000000000 */
[----:B----4-:R-:W-:Y:S02]  /*3a50*/  @!P5 FMUL R10, R10, R10 ;  /* 0x0000000a0a0ad220 */ /* 0x010fe40000400000 */
[----:B------:R-:W-:-:S02]  /*3a60*/  FADD R47, R30, R47 ;  /* 0x0000002f1e2f7221 */ /* 0x000fc40000000000 */
[C---:B------:R-:W-:Y:S02]  /*3a70*/  FADD R51, R171.reuse, R10 ;  /* 0x0000000aab337221 */ /* 0x040fe40000000000 */
[----:B------:R-:W-:Y:S01]  /*3a80*/  FADD R47, R8, R47 ;  /* 0x0000002f082f7221 */ /* 0x000fe20000000000 */
[----:B------:R-:W-:Y:S01]  /*3a90*/  MOV R8, UR14 ;  /* 0x0000000e00087c02 */ /* 0x000fe20008000f00 */
[----:B------:R-:W-:Y:S02]  /*3aa0*/  FADD R40, R40, R51 ;  /* 0x0000003328287221 */ /* 0x000fe40000000000 */
[----:B------:R-:W-:Y:S01]  /*3ab0*/  FADD R44, R44, R47 ;  /* 0x0000002f2c2c7221 */ /* 0x000fe20000000000 */
[----:B------:R1:W-:Y:S01]  /*3ac0*/  SYNCS.ARRIVE.TRANS64.A1T0 RZ, [R8+UR11], RZ ;  /* 0x000000ff08ff79a7 */ /* 0x0003e2000810000b */
[----:B------:R-:W-:Y:S01]  /*3ad0*/  F2FP.F16.F32.PACK_AB R171, R171, R54 ;  /* 0x00000036abab723e */ /* 0x000fe200000000ff */
[----:B------:R-:W-:-:S04]  /*3ae0*/  FADD R27, R27, R40 ;  /* 0x000000281b1b7221 */ /* 0x000fc80000000000 */
[----:B------:R-:W-:-:S04]  /*3af0*/  FADD R27, R46, R27 ;  /* 0x0000001b2e1b7221 */ /* 0x000fc80000000000 */
[----:B-1----:R-:W-:Y:S01]  /*3b00*/  FADD R8, R44, R27 ;  /* 0x0000001b2c087221 */ /* 0x002fe20000000000 */
[----:B------:R-:W-:Y:S06]  /*3b10*/  @!P0 BRA `(.L_x_19) ;  /* 0x0000000000048947 */ /* 0x000fec0003800000 */
[----:B------:R-:W-:Y:S01]  /*3b20*/  BPT.TRAP 0x1 ;  /* 0x000000040000795c */ /* 0x000fe20000300000 */
.L_x_19:
[----:B------:R-:W-:-:S13]  /*3b30*/  R2UR UR6, R16 ;  /* 0x00000000100672ca */ /* 0x000fda00000e0000 */
[----:B------:R-:W1:Y:S01]  /*3b40*/  SYNCS.PHASECHK.TRANS64.TRYWAIT P1, [UR6+0x60008], R6 ;  /* 0x06000806ff0075a7 */ /* 0x000e620008020146 */
[----:B------:R-:W-:-:S06]  /*3b50*/  ULOP3.LUT UR6, UR10, 0x4000000, URZ, 0xfc, !UPT ;  /* 0x040000000a067892 */ /* 0x000fcc000f8efc3f */
[----:B------:R-:W-:Y:S01]  /*3b60*/  MOV R7, UR6 ;  /* 0x0000000600077c02 */ /* 0x000fe20008000f00 */
[----:B-1----:R-:W-:Y:S06]  /*3b70*/  @!P1 BRA `(.L_x_20) ;  /* 0x0000007c00c89947 */ /* 0x002fec0003800000 */
.L_x_104:
[----:B------:R-:W-:Y:S01]  /*3b80*/  R2UR UR14, R7 ;  /* 0x00000000070e72ca */ /* 0x000fe200000e0000 */
[----:B------:R-:W-:Y:S01]  /*3b90*/  WARPGROUP.ARRIVE ;  /* 0x00000000000079c5 */ /* 0x000fe20000000000 */
[----:B------:R-:W-:Y:S01]  /*3ba0*/  UMOV UR11, 0x40000040 ;  /* 0x40000040000b7882 */ /* 0x000fe20000000000 */
[----:B------:R-:W-:-:S10]  /*3bb0*/  F2FP.F16.F32.PACK_AB R155, R10, R155 ;  /* 0x0000009b0a9b723e */ /* 0x000fd400000000ff */
[----:B------:R-:W-:-:S07]  /*3bc0*/  UIADD3 UR6, UR14, 0x1000, URZ ;  /* 0x000010000e067890 */ /* 0x000fce000fffe03f */
[----:B------:R-:W-:Y:S01]  /*3bd0*/  UMOV UR10, UR6 ;  /* 0x00000006000a7c82 */ /* 0x000fe20008000000 */
[----:B------:R-:W-:Y:S01]  /*3be0*/  UIADD3 UR6, UR14, 0x1080, URZ ;  /* 0x000010800e067890 */ /* 0x000fe2000fffe03f */
[----:B------:R-:W-:Y:S01]  /*3bf0*/  HGMMA.64x256x16.F32 R24, R180, gdesc[UR8].tnspB, RZ, !UPT, gsb0 ;  /* 0x43e00008b4187df0 */ /* 0x000fe2000c0008ff */
[----:B------:R-:W-:-:S05]  /*3c00*/  UMOV UR11, 0x40000040 ;  /* 0x40000040000b7882 */ /* 0x000fca0000000000 */
[----:B------:R-:W-:Y:S01]  /*3c10*/  UMOV UR10, UR6 ;  /* 0x00000006000a7c82 */ /* 0x000fe20008000000 */
[----:B------:R-:W-:Y:S01]  /*3c20*/  UIADD3 UR6, UR14, 0x1100, URZ ;  /* 0x000011000e067890 */ /* 0x000fe2000fffe03f */
[----:B------:R-:W-:Y:S02]  /*3c30*/  WARPGROUP.DEPBAR.LE gsb0, 0x0 ;  /* 0x00008000000079c5 */ /* 0x000fe40000010000 */
[----:B------:R-:W-:-:S15]  /*3c40*/  WARPGROUP.ARRIVE ;  /* 0x00000000000079c5 */ /* 0x000fde0000000000 */
[----:B------:R-:W-:-:S03]  /*3c50*/  NOP ;  /* 0x0000000000007918 */ /* 0x000fc60000000000 */
[----:B------:R-:W-:Y:S01]  /*3c60*/  HGMMA.64x256x16.F32 R24, R176, gdesc[UR8].tnspB, R24, gsb0 ;  /* 0x43e00008b0187df0 */ /* 0x000fe20008000818 */
[----:B------:R-:W-:Y:S01]  /*3c70*/  UMOV UR10, UR6 ;  /* 0x00000006000a7c82 */ /* 0x000fe20008000000 */
[----:B------:R-:W-:Y:S01]  /*3c80*/  UMOV UR11, 0x40000040 ;  /* 0x40000040000b7882 */ /* 0x000fe20000000000 */
[----:B------:R-:W-:Y:S01]  /*3c90*/  UIADD3 UR6, UR14, 0x1180, URZ ;  /* 0x000011800e067890 */ /* 0x000fe2000fffe03f */
[----:B------:R-:W-:Y:S02]  /*3ca0*/  WARPGROUP.DEPBAR.LE gsb0, 0x0 ;  /* 0x00008000000079c5 */ /* 0x000fe40000010000 */
[----:B------:R-:W-:-:S15]  /*3cb0*/  WARPGROUP.ARRIVE ;  /* 0x00000000000079c5 */ /* 0x000fde0000000000 */
[----:B------:R-:W-:-:S07]  /*3cc0*/  NOP ;  /* 0x0000000000007918 */ /* 0x000fce0000000000 */
        /* <DEDUP_REMOVED lines=31> */
[----:B------:R-:W-:Y:S02]  /*3ec0*/  WARPGROUP.DEPBAR.LE gsb0, 0x0 ;  /* 0x00008000000079c5 */ /* 0x000fe40000010000 */
[----:B------:R-:W-:-:S15]  /*3ed0*/  WARPGROUP.ARRIVE ;  /* 0x00000000000079c5 */ /* 0x000fde0000000000 */
[----:B------:R-:W-:-:S08]  /*3ee0*/  NOP ;  /* 0x0000000000007918 */ /* 0x000fd00000000000 */
[----:B------:R-:W-:Y:S03]  /*3ef0*/  HGMMA.64x256x16.F32 R24, R152, gdesc[UR8].tnspB, R24, gsb0 ;  /* 0x43e0000898187df0 */ /* 0x000fe60008000818 */
[----:B------:R-:W-:Y:S02]  /*3f00*/  WARPGROUP.DEPBAR.LE gsb0, 0x0 ;  /* 0x00008000000079c5 */ /* 0x000fe40000010000 */
[----:B------:R-:W-:Y:S05]  /*3f10*/  @!P0 BRA `(.L_x_21) ;  /* 0x0000000000048947 */ /* 0x000fea0003800000 */
[----:B------:R-:W-:Y:S01]  /*3f20*/  BPT.TRAP 0x1 ;  /* 0x000000040000795c */ /* 0x000fe20000300000 */
.L_x_21:
[----:B------:R-:W-:Y:S01]  /*3f30*/  R2UR UR6, R16 ;  /* 0x00000000100672ca */ /* 0x000fe200000e0000 */
[----:B------:R-:W-:-:S06]  /*3f40*/  UISETP.GT.U32.AND UP0, UPT, UR7, 0x1, UPT ;  /* 0x000000010700788c */ /* 0x000fcc000bf04070 */
[----:B------:R-:W-:-:S06]  /*3f50*/  PLOP3.LUT P1, PT, PT, PT, UP0, 0x80, 0x0 ;  /* 0x000000000000781c */ /* 0x000fcc0003f2f008 */
[----:B------:R-:W-:-:S04]  /*3f60*/  UIADD3 UR6, UR6, 0x60028, URZ ;  /* 0x0006002806067890 */ /* 0x000fc8000fffe03f */
[----:B------:R-:W-:-:S09]  /*3f70*/  UPRMT UR6, URZ, 0x654, UR6 ;  /* 0x000006543f067896 */ /* 0x000fd20008000006 */
[----:B------:R-:W-:Y:S01]  /*3f80*/  SYNCS.ARRIVE.TRANS64.RED.A1T0 RZ, [UR6], RZ ;  /* 0x000000ffffff79a7 */ /* 0x000fe20008100406 */
[----:B------:R-:W-:Y:S05]  /*3f90*/  @P1 BRA `(.L_x_22) ;  /* 0x0000000000041947 */ /* 0x000fea0003800000 */
[----:B------:R-:W-:Y:S01]  /*3fa0*/  BPT.TRAP 0x1 ;  /* 0x000000040000795c */ /* 0x000fe20000300000 */
.L_x_22:
[----:B-1----:R-:W1:Y:S02]  /*3fb0*/  LDC R6, c[0x0][0x28c] ;  /* 0x0000a300ff067b82 */ /* 0x002e640000000800 */
[----:B-1----:R-:W-:-:S13]  /*3fc0*/  ISETP.GE.AND P2, PT, R6, 0x81, PT ;  /* 0x000000810600780c */ /* 0x002fda0003f46270 */
[----:B------:R-:W-:Y:S05]  /*3fd0*/  @!P2 BRA `(.L_x_23) ;  /* 0x000000340044a947 */ /* 0x000fea0003800000 */
[----:B------:R-:W-:Y:S01]  /*3fe0*/  IADD3 R6, R6, 0x7f, RZ ;  /* 0x0000007f06067810 */ /* 0x000fe20007ffe0ff */
[----:B------:R-:W-:Y:S01]  /*3ff0*/  UMOV UR6, 0x1 ;  /* 0x0000000100067882 */ /* 0x000fe20000000000 */
[----:B------:R-:W-:Y:S01]  /*4000*/  MOV R17, R0 ;  /* 0x0000000000117202 */ /* 0x000fe20000000f00 */
[----:B------:R-:W-:Y:S01]  /*4010*/  UMOV UR61, 0x2 ;  /* 0x00000002003d7882 */ /* 0x000fe20000000000 */
[----:B------:R-:W-:Y:S01]  /*4020*/  SHF.R.S32.HI R11, RZ, 0x1f, R6 ;  /* 0x0000001fff0b7819 */ /* 0x000fe20000011406 */
[----:B------:R-:W-:Y:S01]  /*4030*/  ULDC UR60, c[0x0][0x604] ;  /* 0x00018100003c7ab9 */ /* 0x000fe20000000800 */
[----:B------:R-:W-:Y:S02]  /*4040*/  MOV R19, R5 ;  /* 0x0000000500137202 */ /* 0x000fe40000000f00 */
[----:B------:R-:W-:Y:S02]  /*4050*/  LEA.HI R6, R11, R6, RZ, 0x7 ;  /* 0x000000060b067211 */ /* 0x000fe400078f38ff */
[----:B------:R-:W-:-:S02]  /*4060*/  MOV R10, RZ ;  /* 0x000000ff000a7202 */ /* 0x000fc40000000f00 */
[----:B------:R-:W-:Y:S02]  /*4070*/  SHF.R.S32.HI R6, RZ, 0x7, R6 ;  /* 0x00000007ff067819 */ /* 0x000fe40000011406 */
[----:B------:R-:W-:-:S07]  /*4080*/  MOV R11, UR6 ;  /* 0x00000006000b7c02 */ /* 0x000fce0008000f00 */
.L_x_34:
[----:B------:R-:W-:-:S13]  /*4090*/  PLOP3.LUT P3, PT, PT, PT, UP1, 0x80, 0x0 ;  /* 0x000000000000781c */ /* 0x000fda0003f6f018 */
[----:B------:R-:W-:Y:S05]  /*40a0*/  @!P3 BRA `(.L_x_24) ;  /* 0x000000000004b947 */ /* 0x000fea0003800000 */
[----:B------:R-:W-:Y:S01]  /*40b0*/  BPT.TRAP 0x1 ;  /* 0x000000040000795c */ /* 0x000fe20000300000 */
.L_x_24:
[----:B------:R-:W-:Y:S02]  /*40c0*/  R2UR UR6, R16 ;  /* 0x00000000100672ca */ /* 0x000fe400000e0000 */
[----:B------:R-:W-:-:S11]  /*40d0*/  SHF.L.U32 R0, R10, 0x1f, RZ ;  /* 0x0000001f0a007819 */ /* 0x000fd600000006ff */
[----:B------:R-:W-:-:S09]  /*40e0*/  ULEA UR6, UR61, UR6, 0x3 ;  /* 0x000000063d067291 */ /* 0x000fd2000f8e183f */
[----:B------:R-:W1:Y:S02]  /*40f0*/  SYNCS.PHASECHK.TRANS64.TRYWAIT P2, [UR6+0x60000], R0 ;  /* 0x06000000ff0075a7 */ /* 0x000e640008040146 */
[----:B-1----:R-:W-:Y:S05]  /*4100*/  @!P2 BRA `(.L_x_25) ;  /* 0x000000780080a947 */ /* 0x002fea0003800000 */
.L_x_105:
[----:B------:R-:W-:Y:S01]  /*4110*/  R2UR UR6, R3 ;  /* 0x00000000030672ca */ /* 0x000fe200000e0000 */
[----:B------:R-:W-:Y:S01]  /*4120*/  WARPGROUP.ARRIVE ;  /* 0x00000000000079c5 */ /* 0x000fe20000000000 */
[----:B-1----:R-:W-:Y:S01]  /*4130*/  MOV R0, UR49 ;  /* 0x0000003100007c02 */ /* 0x002fe20008000f00 */
[----:B------:R-:W-:Y:S01]  /*4140*/  UMOV UR51, 0x40000040 ;  /* 0x4000004000337882 */ /* 0x000fe20000000000 */
[----:B------:R-:W-:Y:S01]  /*4150*/  MOV R5, UR48 ;  /* 0x0000003000057c02 */ /* 0x000fe20008000f00 */
[----:B------:R-:W-:Y:S01]  /*4160*/  UMOV UR55, 0x40000040 ;  /* 0x4000004000377882 */ /* 0x000fe20000000000 */
[----:B------:R-:W-:Y:S01]  /*4170*/  R2UR UR48, R224 ;  /* 0x00000000e03072ca */ /* 0x000fe200000e0000 */
[----:B------:R-:W-:Y:S01]  /*4180*/  UMOV UR7, 0x40000040 ;  /* 0x4000004000077882 */ /* 0x000fe20000000000 */
[----:B------:R-:W-:Y:S01]  /*4190*/  R2UR UR49, R225 ;  /* 0x00000000e13172ca */ /* 0x000fe200000e0000 */
[----:B------:R-:W-:Y:S01]  /*41a0*/  UMOV UR11, 0x40000040 ;  /* 0x40000040000b7882 */ /* 0x000fe20000000000 */
[----:B------:R-:W-:Y:S01]  /*41b0*/  MOV R14, UR53 ;  /* 0x00000035000e7c02 */ /* 0x000fe20008000f00 */
[----:B------:R-:W-:Y:S01]  /*41c0*/  UMOV UR15, 0x40000040 ;  /* 0x40000040000f7882 */ /* 0x000fe20000000000 */
[----:B------:R-:W-:Y:S01]  /*41d0*/  MOV R15, UR52 ;  /* 0x00000034000f7c02 */ /* 0x000fe20008000f00 */
[----:B------:R-:W-:Y:S01]  /*41e0*/  ULEA UR58, UR61, UR6, 0xc ;  /* 0x000000063d3a7291 */ /* 0x000fe2000f8e603f */
[----:B------:R-:W-:Y:S01]  /*41f0*/  R2UR UR52, R12 ;  /* 0x000000000c3472ca */ /* 0x000fe200000e0000 */
[----:B------:R-:W-:Y:S01]  /*4200*/  UMOV UR19, 0x40000040 ;  /* 0x4000004000137882 */ /* 0x000fe20000000000 */
[----:B------:R-:W-:Y:S01]  /*4210*/  R2UR UR53, R13 ;  /* 0x000000000d3572ca */ /* 0x000fe200000e0000 */
[----:B------:R-:W-:-:S02]  /*4220*/  UIADD3 UR6, UR58, 0x2, URZ ;  /* 0x000000023a067890 */ /* 0x000fc4000fffe03f */
[----:B------:R-:W-:Y:S02]  /*4230*/  UIADD3 UR10, UR58, 0x6, URZ ;  /* 0x000000063a0a7890 */ /* 0x000fe4000fffe03f */
[----:B------:R-:W-:Y:S01]  /*4240*/  UMOV UR50, UR58 ;  /* 0x0000003a00327c82 */ /* 0x000fe20008000000 */
[----:B------:R-:W-:Y:S01]  /*4250*/  UIADD3 UR14, UR58, 0x400, URZ ;  /* 0x000004003a0e7890 */ /* 0x000fe2000fffe03f */
[----:B------:R-:W-:Y:S01]  /*4260*/  HGMMA.64x128x16.F32 R152, gdesc[UR48], RZ, !UPT, gsb0 ;  /* 0x01e00000309879f0 */ /* 0x000fe2000c0008ff */
[----:B------:R-:W-:Y:S01]  /*4270*/  UMOV UR54, UR6 ;  /* 0x0000000600367c82 */ /* 0x000fe20008000000 */
[----:B------:R-:W-:Y:S01]  /*4280*/  UIADD3 UR6, UR58, 0x4, URZ ;  /* 0x000000043a067890 */ /* 0x000fe2000fffe03f */
[----:B------:R-:W-:Y:S01]  /*4290*/  R2UR UR49, R0 ;  /* 0x00000000003172ca */ /* 0x000fe200000e0000 */
[----:B------:R-:W-:Y:S01]  /*42a0*/  UIADD3 UR18, UR58, 0x402, URZ ;  /* 0x000004023a127890 */ /* 0x000fe2000fffe03f */
[----:B------:R-:W-:Y:S01]  /*42b0*/  R2UR UR48, R5 ;  /* 0x00000000053072ca */ /* 0x000fe200000e0000 */
[----:B------:R-:W-:Y:S01]  /*42c0*/  UIADD3 UR22, UR58, 0x404, URZ ;  /* 0x000004043a167890 */ /* 0x000fe2000fffe03f */
[----:B------:R-:W-:Y:S01]  /*42d0*/  UMOV UR23, 0x40000040 ;  /* 0x4000004000177882 */ /* 0x000fe20000000000 */
        /* <DEDUP_REMOVED lines=14> */
[----:B------:R-:W-:Y:S01]  /*43c0*/  UMOV UR59, 0x40000040 ;  /* 0x40000040003b7882 */ /* 0x000fe20000000000 */
[----:B------:R-:W-:-:S02]  /*43d0*/  WARPGROUP.DEPBAR.LE gsb0, 0x0 ;  /* 0x00008000000079c5 */ /* 0x000fc40000010000 */
[----:B------:R-:W-:-:S06]  /*43e0*/  WARPGROUP.ARRIVE ;  /* 0x00000000000079c5 */ /* 0x000fcc0000000000 */
[----:B------:R-:W-:Y:S01]  /*43f0*/  HGMMA.64x128x16.F32 R152, gdesc[UR52], R152, gsb0 ;  /* 0x01e00000349879f0 */ /* 0x000fe20008000898 */
[----:B------:R-:W-:Y:S01]  /*4400*/  R2UR UR53, R14 ;  /* 0x000000000e3572ca */ /* 0x000fe200000e0000 */
[----:B------:R-:W-:Y:S01]  /*4410*/  UIADD3 UR54, UR58, 0xc04, URZ ;  /* 0x00000c043a367890 */ /* 0x000fe2000fffe03f */
[----:B------:R-:W-:Y:S01]  /*4420*/  R2UR UR52, R15 ;  /* 0x000000000f3472ca */ /* 0x000fe200000e0000 */
[----:B------:R-:W-:Y:S01]  /*4430*/  UMOV UR55, 0x40000040 ;  /* 0x4000004000377882 */ /* 0x000fe20000000000 */
[----:B------:R-:W-:Y:S01]  /*4440*/  UIADD3 UR58, UR58, 0xc06, URZ ;  /* 0x00000c063a3a7890 */ /* 0x000fe2000fffe03f */
[----:B------:R-:W-:Y:S02]  /*4450*/  WARPGROUP.DEPBAR.LE gsb0, 0x0 ;  /* 0x00008000000079c5 */ /* 0x000fe40000010000 */
[----:B------:R-:W-:-:S06]  /*4460*/  WARPGROUP.ARRIVE ;  /* 0x00000000000079c5 */ /* 0x000fcc0000000000 */
[----:B------:R-:W-:Y:S01]  /*4470*/  HGMMA.64x128x16.F32 R152, gdesc[UR4], R152, gsb0 ;  /* 0x01e00000049879f0 */ /* 0x000fe20008000898 */
[----:B------:R-:W-:-:S04]  /*4480*/  UIADD3 UR6, UR61, 0x1, URZ ;  /* 0x000000013d067890 */ /* 0x000fc8000fffe03f */
[----:B------:R-:W-:-:S04]  /*4490*/  UISETP.NE.AND UP0, UPT, UR6, 0x5, UPT ;  /* 0x000000050600788c */ /* 0x000fc8000bf05270 */
[----:B------:R-:W-:Y:S02]  /*44a0*/  USEL UR7, URZ, 0x1, UP0 ;  /* 0x000000013f077887 */ /* 0x000fe40008000000 */
[----:B------:R-:W-:-:S04]  /*44b0*/  USEL UR6, UR6, URZ, UP0 ;  /* 0x0000003f06067287 */ /* 0x000fc80008000000 */
[----:B------:R-:W-:Y:S01]  /*44c0*/  LOP3.LUT R10, R10, UR7, RZ, 0x3c, !PT ;  /* 0x000000070a0a7c12 */ /* 0x000fe2000f8e3cff */
        /* <DEDUP_REMOVED lines=40> */
[----:B------:R-:W-:Y:S05]  /*4750*/  @!P3 BRA `(.L_x_26) ;  /* 0x000000000004b947 */ /* 0x000fea0003800000 */
[----:B------:R-:W-:Y:S01]  /*4760*/  BPT.TRAP 0x1 ;  /* 0x000000040000795c */ /* 0x000fe20000300000 */
.L_x_26:
[----:B------:R-:W-:Y:S02]  /*4770*/  FMNMX R0, R152, R17, !PT ;  /* 0x0000001198007209 */ /* 0x000fe40007800000 */
[----:B------:R-:W-:Y:S02]  /*4780*/  FMNMX R18, R154, R19, !PT ;  /* 0x000000139a127209 */ /* 0x000fe40007800000 */
[----:B------:R-:W-:Y:S02]  /*4790*/  FMNMX R5, R153, R0, !PT ;  /* 0x0000000099057209 */ /* 0x000fe40007800000 */
[----:B------:R-:W-:Y:S02]  /*47a0*/  R2UR UR7, R16 ;  /* 0x00000000100772ca */ /* 0x000fe400000e0000 */
[----:B------:R-:W-:-:S04]  /*47b0*/  FMNMX R0, R156, R5, !PT ;  /* 0x000000059c007209 */ /* 0x000fc80007800000 */
[----:B------:R-:W-:-:S04]  /*47c0*/  FMNMX R5, R157, R0, !PT ;  /* 0x000000009d057209 */ /* 0x000fc80007800000 */
[----:B------:R-:W-:-:S03]  /*47d0*/  FMNMX R0, R160, R5, !PT ;  /* 0x00000005a0007209 */ /* 0x000fc60007800000 */
[----:B------:R-:W-:Y:S01]  /*47e0*/  ULEA UR7, UR6, UR7, 0x3 ;  /* 0x0000000706077291 */ /* 0x000fe2000f8e183f */
        /* <DEDUP_REMOVED lines=26> */
[----:B------:R-:W-:-:S05]  /*4990*/  FMNMX R5, R213, R0, !PT ;  /* 0x00000000d5057209 */ /* 0x000fca0007800000 */
[----:B------:R-:W1:Y:S02]  /*49a0*/  SHFL.BFLY PT, R0, R5, 0x1, 0x1f ;  /* 0x0c201f0005007f89 */ /* 0x000e6400000e0000 */
[----:B-1----:R-:W-:-:S05]  /*49b0*/  FMNMX R14, R5, R0, !PT ;  /* 0x00000000050e7209 */ /* 0x002fca0007800000 */
[----:B------:R-:W1:Y:S02]  /*49c0*/  SHFL.BFLY PT, R15, R14, 0x2, 0x1f ;  /* 0x0c401f000e0f7f89 */ /* 0x000e6400000e0000 */
[----:B-1----:R-:W-:Y:S02]  /*49d0*/  FMNMX R0, R14, R15, !PT ;  /* 0x0000000f0e007209 */ /* 0x002fe40007800000 */
[----:B------:R-:W-:Y:S02]  /*49e0*/  FMNMX R15, R155, R18, !PT ;  /* 0x000000129b0f7209 */ /* 0x000fe40007800000 */
[----:B------:R-:W-:Y:S02]  /*49f0*/  FSETP.NEU.AND P2, PT, R0, -INF , PT ;  /* 0xff8000000000780b */ /* 0x000fe40003f4d000 */
[----:B------:R-:W-:Y:S02]  /*4a00*/  FMNMX R18, R158, R15, !PT ;  /* 0x0000000f9e127209 */ /* 0x000fe40007800000 */
[----:B------:R-:W-:-:S02]  /*4a10*/  FSEL R20, R0, RZ, P2 ;  /* 0x000000ff00147208 */ /* 0x000fc40001000000 */
[----:B------:R-:W-:-:S03]  /*4a20*/  FMNMX R5, R159, R18, !PT ;  /* 0x000000129f057209 */ /* 0x000fc60007800000 */
[----:B------:R-:W-:Y:S01]  /*4a30*/  FMUL R21, R20, UR60 ;  /* 0x0000003c14157c20 */ /* 0x000fe20008400000 */
[----:B------:R-:W-:Y:S01]  /*4a40*/  FMNMX R18, R162, R5, !PT ;  /* 0x00000005a2127209 */ /* 0x000fe20007800000 */
[----:B------:R-:W-:Y:S02]  /*4a50*/  FADD R20, -R20, R17 ;  /* 0x0000001114147221 */ /* 0x000fe40000000100 */
[--C-:B------:R-:W-:Y:S01]  /*4a60*/  FFMA R152, R152, UR60, -R21.reuse ;  /* 0x0000003c98987c23 */ /* 0x100fe20008000815 */
[--C-:B------:R-:W-:Y:S01]  /*4a70*/  FFMA R153, R153, UR60, -R21.reuse ;  /* 0x0000003c99997c23 */ /* 0x100fe20008000815 */
[--C-:B------:R-:W-:Y:S01]  /*4a80*/  FFMA R15, R157, UR60, -R21.reuse ;  /* 0x0000003c9d0f7c23 */ /* 0x100fe20008000815 */
[--C-:B------:R-:W-:Y:S01]  /*4a90*/  FFMA R157, R161, UR60, -R21.reuse ;  /* 0x0000003ca19d7c23 */ /* 0x100fe20008000815 */
[--C-:B------:R-:W-:Y:S01]  /*4aa0*/  FFMA R14, R156, UR60, -R21.reuse ;  /* 0x0000003c9c0e7c23 */ /* 0x100fe20008000815 */
[----:B------:R-:W-:Y:S01]  /*4ab0*/  FSETP.GEU.AND P6, PT, R152, -126, PT ;  /* 0xc2fc00009800780b */ /* 0x000fe20003fce000 */
[--C-:B------:R-:W-:Y:S01]  /*4ac0*/  FFMA R164, R164, UR60, -R21.reuse ;  /* 0x0000003ca4a47c23 */ /* 0x100fe20008000815 */
[----:B------:R-:W-:Y:S01]  /*4ad0*/  FSETP.GEU.AND P3, PT, R153, -126, PT ;  /* 0xc2fc00009900780b */ /* 0x000fe20003f6e000 */
[--C-:B------:R-:W-:Y:S01]  /*4ae0*/  FFMA R160, R160, UR60, -R21.reuse ;  /* 0x0000003ca0a07c23 */ /* 0x100fe20008000815 */
[----:B------:R-:W-:Y:S01]  /*4af0*/  FSETP.GEU.AND P4, PT, R14, -126, PT ;  /* 0xc2fc00000e00780b */ /* 0x000fe20003f8e000 */
[--C-:B------:R-:W-:Y:S01]  /*4b00*/  FFMA R216, R172, UR60, -R21.reuse ;  /* 0x0000003cacd87c23 */ /* 0x100fe20008000815 */
[----:B------:R-:W-:Y:S01]  /*4b10*/  FSETP.GEU.AND P5, PT, R15, -126, PT ;  /* 0xc2fc00000f00780b */ /* 0x000fe20003fae000 */
[--C-:B------:R-:W-:Y:S01]  /*4b20*/  FFMA R161, R165, UR60, -R21.reuse ;  /* 0x0000003ca5a17c23 */ /* 0x100fe20008000815 */
[----:B------:R-:W-:Y:S01]  /*4b30*/  FMNMX R5, R163, R18, !PT ;  /* 0x00000012a3057209 */ /* 0x000fe20007800000 */
[--C-:B------:R-:W-:Y:S01]  /*4b40*/  FFMA R168, R168, UR60, -R21.reuse ;  /* 0x0000003ca8a87c23 */ /* 0x100fe20008000815 */
[----:B------:R-:W-:Y:S01]  /*4b50*/  FSETP.GEU.AND P2, PT, R160, -126, PT ;  /* 0xc2fc0000a000780b */ /* 0x000fe20003f4e000 */
[--C-:B------:R-:W-:Y:S01]  /*4b60*/  FFMA R165, R173, UR60, -R21.reuse ;  /* 0x0000003cada57c23 */ /* 0x100fe20008000815 */
[----:B------:R-:W-:Y:S01]  /*4b70*/  FMNMX R18, R166, R5, !PT ;  /* 0x00000005a6127209 */ /* 0x000fe20007800000 */
[----:B------:R-:W-:Y:S01]  /*4b80*/  @!P6 FMUL R152, R152, 0.5 ;  /* 0x3f0000009898e820 */ /* 0x000fe20000400000 */
[--C-:B------:R-:W-:Y:S01]  /*4b90*/  FFMA R169, R169, UR60, -R21.reuse ;  /* 0x0000003ca9a97c23 */ /* 0x100fe20008000815 */
[----:B------:R-:W-:Y:S01]  /*4ba0*/  @!P3 FMUL R153, R153, 0.5 ;  /* 0x3f0000009999b820 */ /* 0x000fe20000400000 */
[----:B------:R-:W-:Y:S01]  /*4bb0*/  FMNMX R5, R167, R18, !PT ;  /* 0x00000012a7057209 */ /* 0x000fe20007800000 */
[----:B------:R-:W1:Y:S01]  /*4bc0*/  MUFU.EX2 R222, R152 ;  /* 0x0000009800de7308 */ /* 0x000e620000000800 */
[----:B------:R-:W-:Y:S01]  /*4bd0*/  @!P4 FMUL R14, R14, 0.5 ;  /* 0x3f0000000e0ec820 */ /* 0x000fe20000400000 */
[----:B------:R-:W-:Y:S01]  /*4be0*/  @!P5 FMUL R15, R15, 0.5 ;  /* 0x3f0000000f0fd820 */ /* 0x000fe20000400000 */
[----:B------:R-:W-:Y:S01]  /*4bf0*/  FMNMX R18, R170, R5, !PT ;  /* 0x00000005aa127209 */ /* 0x000fe20007800000 */
[--C-:B------:R-:W-:Y:S01]  /*4c00*/  FFMA R181, R181, UR60, -R21.reuse ;  /* 0x0000003cb5b57c23 */ /* 0x100fe20008000815 */
[--C-:B------:R-:W-:Y:S01]  /*4c10*/  FFMA R176, R176, UR60, -R21.reuse ;  /* 0x0000003cb0b07c23 */ /* 0x100fe20008000815 */
[----:B------:R-:W-:Y:S01]  /*4c20*/  @!P2 FMUL R160, R160, 0.5 ;  /* 0x3f000000a0a0a820 */ /* 0x000fe20000400000 */
[----:B------:R-:W-:Y:S01]  /*4c30*/  FMNMX R5, R171, R18, !PT ;  /* 0x00000012ab057209 */ /* 0x000fe20007800000 */
[----:B------:R2:W3:Y:S01]  /*4c40*/  MUFU.EX2 R217, R153 ;  /* 0x0000009900d97308 */ /* 0x0004e20000000800 */
[--C-:B------:R-:W-:Y:S01]  /*4c50*/  FFMA R177, R177, UR60, -R21.reuse ;  /* 0x0000003cb1b17c23 */ /* 0x100fe20008000815 */
[--C-:B------:R-:W-:Y:S01]  /*4c60*/  FFMA R221, R184, UR60, -R21.reuse ;  /* 0x0000003cb8dd7c23 */ /* 0x100fe20008000815 */
[----:B------:R-:W-:Y:S01]  /*4c70*/  FMNMX R18, R174, R5, !PT ;  /* 0x00000005ae127209 */ /* 0x000fe20007800000 */
[--C-:B------:R-:W-:Y:S01]  /*4c80*/  FFMA R180, R180, UR60, -R21.reuse ;  /* 0x0000003cb4b47c23 */ /* 0x100fe20008000815 */
[--C-:B------:R-:W-:Y:S01]  /*4c90*/  FFMA R23, R192, UR60, -R21.reuse ;  /* 0x0000003cc0177c23 */ /* 0x100fe20008000815 */
[--C-:B------:R-:W-:Y:S01]  /*4ca0*/  FFMA R188, R188, UR60, -R21.reuse ;  /* 0x0000003cbcbc7c23 */ /* 0x100fe20008000815 */
[----:B------:R-:W-:Y:S01]  /*4cb0*/  FMNMX R5, R175, R18, !PT ;  /* 0x00000012af057209 */ /* 0x000fe20007800000 */
[----:B------:R-:W4:Y:S01]  /*4cc0*/  MUFU.EX2 R14, R14 ;  /* 0x0000000e000e7308 */ /* 0x000f220000000800 */
[----:B-1----:R-:W-:Y:S01]  /*4cd0*/  @!P6 FMUL R222, R222, R222 ;  /* 0x000000dededee220 */ /* 0x002fe20000400000 */
[----:B------:R-:W-:Y:S01]  /*4ce0*/  FSETP.GEU.AND P6, PT, R157, -126, PT ;  /* 0xc2fc00009d00780b */ /* 0x000fe20003fce000 */
[--C-:B------:R-:W-:Y:S01]  /*4cf0*/  FFMA R156, R200, UR60, -R21.reuse ;  /* 0x0000003cc89c7c23 */ /* 0x100fe20008000815 */
[----:B------:R-:W-:Y:S01]  /*4d00*/  FMNMX R18, R178, R5, !PT ;  /* 0x00000005b2127209 */ /* 0x000fe20007800000 */
[--C-:B--2---:R-:W-:Y:S01]  /*4d10*/  FFMA R153, R208, UR60, -R21.reuse ;  /* 0x0000003cd0997c23 */ /* 0x104fe20008000815 */
[----:B------:R-:W-:-:S02]  /*4d20*/  FFMA R212, R212, UR60, -R21 ;  /* 0x0000003cd4d47c23 */ /* 0x000fc40008000815 */
[----:B------:R-:W1:Y:S01]  /*4d30*/  MUFU.EX2 R15, R15 ;  /* 0x0000000f000f7308 */ /* 0x000e620000000800 */
[----:B---3--:R-:W-:Y:S01]  /*4d40*/  @!P3 FMUL R217, R217, R217 ;  /* 0x000000d9d9d9b220 */ /* 0x008fe20000400000 */
[----:B------:R-:W-:Y:S02]  /*4d50*/  FSETP.GEU.AND P3, PT, R164, -126, PT ;  /* 0xc2fc0000a400780b */ /* 0x000fe40003f6e000 */
[----:B------:R-:W-:-:S03]  /*4d60*/  FMNMX R5, R179, R18, !PT ;  /* 0x00000012b3057209 */ /* 0x000fc60007800000 */
[----:B------:R-:W-:Y:S01]  /*4d70*/  @!P6 FMUL R157, R157, 0.5 ;  /* 0x3f0000009d9de820 */ /* 0x000fe20000400000 */
[----:B------:R2:W3:Y:S01]  /*4d80*/  MUFU.EX2 R220, R160 ;  /* 0x000000a000dc7308 */ /* 0x0004e20000000800 */
[----:B----4-:R-:W-:Y:S01]  /*4d90*/  @!P4 FMUL R14, R14, R14 ;  /* 0x0000000e0e0ec220 */ /* 0x010fe20000400000 */
[----:B------:R-:W-:Y:S02]  /*4da0*/  FSETP.GEU.AND P4, PT, R161, -126, PT ;  /* 0xc2fc0000a100780b */ /* 0x000fe40003f8e000 */
[----:B------:R-:W-:-:S03]  /*4db0*/  FMNMX R18, R182, R5, !PT ;  /* 0x00000005b6127209 */ /* 0x000fc60007800000 */
[----:B------:R-:W-:Y:S01]  /*4dc0*/  @!P3 FMUL R164, R164, 0.5 ;  /* 0x3f000000a4a4b820 */ /* 0x000fe20000400000 */
[----:B------:R-:W4:Y:S01]  /*4dd0*/  MUFU.EX2 R157, R157 ;  /* 0x0000009d009d7308 */ /* 0x000f220000000800 */
[----:B-1----:R-:W-:Y:S01]  /*4de0*/  @!P5 FMUL R15, R15, R15 ;  /* 0x0000000f0f0fd220 */ /* 0x002fe20000400000 */
[----:B------:R-:W-:Y:S01]  /*4df0*/  FSETP.GEU.AND P5, PT, R168, -126, PT ;  /* 0xc2fc0000a800780b */ /* 0x000fe20003fae000 */
[--C-:B--2---:R-:W-:Y:S01]  /*4e00*/  FFMA R160, R193, UR60, -R21.reuse ;  /* 0x0000003cc1a07c23 */ /* 0x104fe20008000815 */
[----:B------:R-:W-:Y:S01]  /*4e10*/  FMNMX R5, R183, R18, !PT ;  /* 0x00000012b7057209 */ /* 0x000fe20007800000 */
[----:B------:R-:W-:Y:S02]  /*4e20*/  FFMA R193, R196, UR60, -R21 ;  /* 0x0000003cc4c17c23 */ /* 0x000fe40008000815 */
[----:B------:R-:W-:Y:S01]  /*4e30*/  @!P4 FMUL R161, R161, 0.5 ;  /* 0x3f000000a1a1c820 */ /* 0x000fe20000400000 */
[----:B------:R1:W2:Y:S01]  /*4e40*/  MUFU.EX2 R218, R164 ;  /* 0x000000a400da7308 */ /* 0x0002a20000000800 */
[----:B---3--:R-:W-:Y:S01]  /*4e50*/  @!P2 FMUL R220, R220, R220 ;  /* 0x000000dcdcdca220 */ /* 0x008fe20000400000 */
[----:B------:R-:W-:-:S02]  /*4e60*/  FSETP.GEU.AND P2, PT, R169, -126, PT ;  /* 0xc2fc0000a900780b */ /* 0x000fc40003f4e000 */
[----:B------:R-:W-:-:S03]  /*4e70*/  FMNMX R18, R186, R5, !PT ;  /* 0x00000005ba127209 */ /* 0x000fc60007800000 */
[----:B------:R-:W-:Y:S01]  /*4e80*/  @!P5 FMUL R168, R168, 0.5 ;  /* 0x3f000000a8a8d820 */ /* 0x000fe20000400000 */
[----:B------:R-:W3:Y:S01]  /*4e90*/  MUFU.EX2 R161, R161 ;  /* 0x000000a100a17308 */ /* 0x000ee20000000800 */
[----:B----4-:R-:W-:Y:S01]  /*4ea0*/  @!P6 FMUL R157, R157, R157 ;  /* 0x0000009d9d9de220 */ /* 0x010fe20000400000 */
[----:B------:R-:W-:Y:S01]  /*4eb0*/  FSETP.GEU.AND P6, PT, R216, -126, PT ;  /* 0xc2fc0000d800780b */ /* 0x000fe20003fce000 */
[--C-:B-1----:R-:W-:Y:S01]  /*4ec0*/  FFMA R164, R185, UR60, -R21.reuse ;  /* 0x0000003cb9a47c23 */ /* 0x102fe20008000815 */
[----:B------:R-:W-:Y:S01]  /*4ed0*/  FMNMX R5, R187, R18, !PT ;  /* 0x00000012bb057209 */ /* 0x000fe20007800000 */
[----:B------:R-:W-:Y:S02]  /*4ee0*/  FFMA R185, R201, UR60, -R21 ;  /* 0x0000003cc9b97c23 */ /* 0x000fe40008000815 */
[----:B------:R-:W-:Y:S01]  /*4ef0*/  @!P2 FMUL R169, R169, 0.5 ;  /* 0x3f000000a9a9a820 */ /* 0x000fe20000400000 */
[----:B------:R-:W1:Y:S01]  /*4f00*/  MUFU.EX2 R173, R168 ;  /* 0x000000a800ad7308 */ /* 0x000e620000000800 */
[----:B--2---:R-:W-:Y:S01]  /*4f10*/  @!P3 FMUL R218, R218, R218 ;  /* 0x000000dadadab220 */ /* 0x004fe20000400000 */
[----:B------:R-:W-:-:S02]  /*4f20*/  FSETP.GEU.AND P3, PT, R165, -126, PT ;  /* 0xc2fc0000a500780b */ /* 0x000fc40003f6e000 */
[----:B------:R-:W-:-:S03]  /*4f30*/  FMNMX R18, R190, R5, !PT ;  /* 0x00000005be127209 */ /* 0x000fc60007800000 */
[----:B------:R-:W-:Y:S01]  /*4f40*/  @!P6 FMUL R216, R216, 0.5 ;  /* 0x3f000000d8d8e820 */ /* 0x000fe20000400000 */
[----:B------:R-:W-:Y:S01]  /*4f50*/  FMNMX R5, R191, R18, !PT ;  /* 0x00000012bf057209 */ /* 0x000fe20007800000 */
[----:B------:R-:W2:Y:S01]  /*4f60*/  MUFU.EX2 R172, R169 ;  /* 0x000000a900ac7308 */ /* 0x000ea20000000800 */
[----:B---3--:R-:W-:Y:S01]  /*4f70*/  @!P4 FMUL R161, R161, R161 ;  /* 0x000000a1a1a1c220 */ /* 0x008fe20000400000 */
[----:B------:R-:W-:Y:S02]  /*4f80*/  FSETP.GEU.AND P4, PT, R176, -126, PT ;  /* 0xc2fc0000b000780b */ /* 0x000fe40003f8e000 */
[----:B------:R-:W-:Y:S02]  /*4f90*/  FMNMX R18, R194, R5, !PT ;  /* 0x00000005c2127209 */ /* 0x000fe40007800000 */
[----:B------:R-:W-:Y:S02]  /*4fa0*/  @!P3 FMUL R165, R165, 0.5 ;  /* 0x3f000000a5a5b820 */ /* 0x000fe40000400000 */
[----:B------:R-:W3:Y:S01]  /*4fb0*/  MUFU.EX2 R216, R216 ;  /* 0x000000d800d87308 */ /* 0x000ee20000000800 */
[----:B-1----:R-:W-:Y:S01]  /*4fc0*/  @!P5 FMUL R173, R173, R173 ;  /* 0x000000adadadd220 */ /* 0x002fe20000400000 */
[----:B------:R-:W-:-:S02]  /*4fd0*/  FSETP.GEU.AND P5, PT, R177, -126, PT ;  /* 0xc2fc0000b100780b */ /* 0x000fc40003fae000 */
[----:B------:R-:W-:-:S03]  /*4fe0*/  FMNMX R5, R195, R18, !PT ;  /* 0x00000012c3057209 */ /* 0x000fc60007800000 */
[----:B------:R-:W-:Y:S01]  /*4ff0*/  @!P4 FMUL R176, R176, 0.5 ;  /* 0x3f000000b0b0c820 */ /* 0x000fe20000400000 */
[----:B------:R-:W1:Y:S01]  /*5000*/  MUFU.EX2 R165, R165 ;  /* 0x000000a500a57308 */ /* 0x000e620000000800 */
[----:B------:R-:W-:Y:S01]  /*5010*/  FMNMX R18, R198, R5, !PT ;  /* 0x00000005c6127209 */ /* 0x000fe20007800000 */
[----:B--2---:R-:W-:Y:S01]  /*5020*/  @!P2 FMUL R172, R172, R172 ;  /* 0x000000acacaca220 */ /* 0x004fe20000400000 */
[----:B------:R-:W-:Y:S02]  /*5030*/  FSETP.GEU.AND P2, PT, R180, -126, PT ;  /* 0xc2fc0000b400780b */ /* 0x000fe40003f4e000 */
[----:B------:R-:W-:Y:S02]  /*5040*/  FMNMX R5, R199, R18, !PT ;  /* 0x00000012c7057209 */ /* 0x000fe40007800000 */
[----:B------:R-:W-:Y:S01]  /*5050*/  @!P5 FMUL R177, R177, 0.5 ;  /* 0x3f000000b1b1d820 */ /* 0x000fe20000400000 */
[----:B------:R-:W2:Y:S01]  /*5060*/  MUFU.EX2 R168, R176 ;  /* 0x000000b000a87308 */ /* 0x000ea20000000800 */
[----:B---3--:R-:W-:Y:S01]  /*5070*/  @!P6 FMUL R216, R216, R216 ;  /* 0x000000d8d8d8e220 */ /* 0x008fe20000400000 */
[----:B------:R-:W-:-:S02]  /*5080*/  FSETP.GEU.AND P6, PT, R181, -126, PT ;  /* 0xc2fc0000b500780b */ /* 0x000fc40003fce000 */
[----:B------:R-:W-:-:S04]  /*5090*/  FMNMX R18, R202, R5, !PT ;  /* 0x00000005ca127209 */ /* 0x000fc80007800000 */
[----:B------:R-:W-:Y:S01]  /*50a0*/  FMNMX R5, R203, R18, !PT ;  /* 0x00000012cb057209 */ /* 0x000fe20007800000 */
[----:B-1----:R-:W-:Y:S01]  /*50b0*/  @!P3 FMUL R165, R165, R165 ;  /* 0x000000a5a5a5b220 */ /* 0x002fe20000400000 */
[----:B------:R-:W-:Y:S01]  /*50c0*/  FSETP.GEU.AND P3, PT, R221, -126, PT ;  /* 0xc2fc0000dd00780b */ /* 0x000fe20003f6e000 */
[----:B------:R-:W1:Y:S01]  /*50d0*/  MUFU.EX2 R169, R177 ;  /* 0x000000b100a97308 */ /* 0x000e620000000800 */
[----:B------:R-:W-:Y:S01]  /*50e0*/  FMNMX R18, R206, R5, !PT ;  /* 0x00000005ce127209 */ /* 0x000fe20007800000 */
[----:B------:R-:W-:Y:S02]  /*50f0*/  @!P2 FMUL R180, R180, 0.5 ;  /* 0x3f000000b4b4a820 */ /* 0x000fe40000400000 */
[----:B------:R-:W-:Y:S01]  /*5100*/  @!P6 FMUL R181, R181, 0.5 ;  /* 0x3f000000b5b5e820 */ /* 0x000fe20000400000 */
[----:B------:R-:W-:Y:S01]  /*5110*/  FMNMX R5, R207, R18, !PT ;  /* 0x00000012cf057209 */ /* 0x000fe20007800000 */
[----:B--2---:R-:W-:Y:S01]  /*5120*/  @!P4 FMUL R168, R168, R168 ;  /* 0x000000a8a8a8c220 */ /* 0x004fe20000400000 */
[----:B------:R-:W-:Y:S01]  /*5130*/  FSETP.GEU.AND P4, PT, R164, -126, PT ;  /* 0xc2fc0000a400780b */ /* 0x000fe20003f8e000 */
[----:B------:R-:W2:Y:S01]  /*5140*/  MUFU.EX2 R184, R181 ;  /* 0x000000b500b87308 */ /* 0x000ea20000000800 */
[----:B------:R-:W-:-:S03]  /*5150*/  FMNMX R18, R210, R5, !PT ;  /* 0x00000005d2127209 */ /* 0x000fc60007800000 */
[----:B------:R-:W-:Y:S01]  /*5160*/  @!P3 FMUL R221, R221, 0.5 ;  /* 0x3f000000ddddb820 */ /* 0x000fe20000400000 */
[----:B------:R-:W-:Y:S01]  /*5170*/  FMNMX R5, R211, R18, !PT ;  /* 0x00000012d3057209 */ /* 0x000fe20007800000 */
[--C-:B------:R-:W-:Y:S01]  /*5180*/  FFMA R18, R189, UR60, -R21.reuse ;  /* 0x0000003cbd127c23 */ /* 0x100fe20008000815 */
[----:B------:R-:W-:Y:S01]  /*5190*/  FFMA R189, R205, UR60, -R21 ;  /* 0x0000003ccdbd7c23 */ /* 0x000fe20008000815 */
[----:B------:R-:W3:Y:S01]  /*51a0*/  MUFU.EX2 R223, R180 ;  /* 0x000000b400df7308 */ /* 0x000ee20000000800 */
[----:B-1----:R-:W-:Y:S01]  /*51b0*/  @!P5 FMUL R169, R169, R169 ;  /* 0x000000a9a9a9d220 */ /* 0x002fe20000400000 */
[----:B------:R-:W-:Y:S02]  /*51c0*/  FSETP.GEU.AND P5, PT, R188, -126, PT ;  /* 0xc2fc0000bc00780b */ /* 0x000fe40003fae000 */
[----:B------:R-:W-:Y:S01]  /*51d0*/  FMNMX R22, R214, R5, !PT ;  /* 0x00000005d6167209 */ /* 0x000fe20007800000 */
[----:B------:R-:W-:-:S03]  /*51e0*/  @!P4 FMUL R164, R164, 0.5 ;  /* 0x3f000000a4a4c820 */ /* 0x000fc60000400000 */
[----:B------:R-:W1:Y:S01]  /*51f0*/  MUFU.EX2 R221, R221 ;  /* 0x000000dd00dd7308 */ /* 0x000e620000000800 */
[----:B--2---:R-:W-:Y:S01]  /*5200*/  @!P6 FMUL R184, R184, R184 ;  /* 0x000000b8b8b8e220 */ /* 0x004fe20000400000 */
[----:B------:R-:W-:Y:S02]  /*5210*/  FSETP.GEU.AND P6, PT, R23, -126, PT ;  /* 0xc2fc00001700780b */ /* 0x000fe40003fce000 */
[----:B------:R-:W-:-:S03]  /*5220*/  FMNMX R22, R215, R22, !PT ;  /* 0x00000016d7167209 */ /* 0x000fc60007800000 */
[----:B------:R-:W-:Y:S01]  /*5230*/  @!P5 FMUL R188, R188, 0.5 ;  /* 0x3f000000bcbcd820 */ /* 0x000fe20000400000 */
[----:B------:R-:W2:Y:S01]  /*5240*/  MUFU.EX2 R164, R164 ;  /* 0x000000a400a47308 */ /* 0x000ea20000000800 */
[----:B------:R-:W4:Y:S01]  /*5250*/  SHFL.BFLY PT, R5, R22, 0x1, 0x1f ;  /* 0x0c201f0016057f89 */ /* 0x000f2200000e0000 */
[----:B---3--:R-:W-:Y:S01]  /*5260*/  @!P2 FMUL R223, R223, R223 ;  /* 0x000000dfdfdfa220 */ /* 0x008fe20000400000 */
[----:B------:R-:W-:-:S04]  /*5270*/  FSETP.GEU.AND P2, PT, R18, -126, PT ;  /* 0xc2fc00001200780b */ /* 0x000fc80003f4e000 */
[----:B------:R-:W-:Y:S01]  /*5280*/  @!P6 FMUL R23, R23, 0.5 ;  /* 0x3f0000001717e820 */ /* 0x000fe20000400000 */
[----:B------:R3:W5:Y:S01]  /*5290*/  MUFU.EX2 R219, R188 ;  /* 0x000000bc00db7308 */ /* 0x0007620000000800 */
[----:B-1----:R-:W-:Y:S01]  /*52a0*/  @!P3 FMUL R221, R221, R221 ;  /* 0x000000ddddddb220 */ /* 0x002fe20000400000 */
[----:B------:R-:W-:-:S03]  /*52b0*/  FSETP.GEU.AND P3, PT, R160, -126, PT ;  /* 0xc2fc0000a000780b */ /* 0x000fc60003f6e000 */
[----:B------:R-:W-:-:S03]  /*52c0*/  FADD R17, R222, R221 ;  /* 0x000000ddde117221 */ /* 0x000fc60000000000 */
[----:B------:R-:W1:Y:S01]  /*52d0*/  MUFU.EX2 R23, R23 ;  /* 0x0000001700177308 */ /* 0x000e620000000800 */
[----:B------:R-:W-:Y:S01]  /*52e0*/  @!P2 FMUL R18, R18, 0.5 ;  /* 0x3f0000001212a820 */ /* 0x000fe20000400000 */
[----:B---3--:R-:W-:Y:S01]  /*52f0*/  FFMA R188, R197, UR60, -R21 ;  /* 0x0000003cc5bc7c23 */ /* 0x008fe20008000815 */
[----:B--2---:R-:W-:Y:S01]  /*5300*/  @!P4 FMUL R164, R164, R164 ;  /* 0x000000a4a4a4c220 */ /* 0x004fe20000400000 */
[----:B------:R-:W-:-:S03]  /*5310*/  FSETP.GEU.AND P4, PT, R193, -126, PT ;  /* 0xc2fc0000c100780b */ /* 0x000fc60003f8e000 */
[----:B------:R-:W-:Y:S01]  /*5320*/  @!P3 FMUL R160, R160, 0.5 ;  /* 0x3f000000a0a0b820 */ /* 0x000fe20000400000 */
[----:B------:R-:W2:Y:S01]  /*5330*/  MUFU.EX2 R18, R18 ;  /* 0x0000001200127308 */ /* 0x000ea20000000800 */
[----:B-----5:R-:W-:Y:S01]  /*5340*/  @!P5 FMUL R219, R219, R219 ;  /* 0x000000dbdbdbd220 */ /* 0x020fe20000400000 */
[----:B------:R-:W-:Y:S02]  /*5350*/  FSETP.GEU.AND P5, PT, R188, -126, PT ;  /* 0xc2fc0000bc00780b */ /* 0x000fe40003fae000 */
[----:B----4-:R-:W-:Y:S01]  /*5360*/  FMNMX R5, R22, R5, !PT ;  /* 0x0000000516057209 */ /* 0x010fe20007800000 */
[----:B------:R-:W-:-:S03]  /*5370*/  FFMA R22, R204, UR60, -R21 ;  /* 0x0000003ccc167c23 */ /* 0x000fc60008000815 */
[----:B------:R-:W3:Y:S01]  /*5380*/  MUFU.EX2 R160, R160 ;  /* 0x000000a000a07308 */ /* 0x000ee20000000800 */
[----:B-1----:R-:W-:Y:S01]  /*5390*/  @!P6 FMUL R23, R23, R23 ;  /* 0x000000171717e220 */ /* 0x002fe20000400000 */
[----:B------:R-:W-:Y:S01]  /*53a0*/  FSETP.GEU.AND P6, PT, R185, -126, PT ;  /* 0xc2fc0000b900780b */ /* 0x000fe20003fce000 */
[----:B------:R-:W1:Y:S01]  /*53b0*/  SHFL.BFLY PT, R152, R5, 0x2, 0x1f ;  /* 0x0c401f0005987f89 */ /* 0x000e6200000e0000 */
[----:B------:R-:W-:-:S03]  /*53c0*/  @!P4 FMUL R193, R193, 0.5 ;  /* 0x3f000000c1c1c820 */ /* 0x000fc60000400000 */
[----:B------:R-:W-:Y:S01]  /*53d0*/  @!P5 FMUL R188, R188, 0.5 ;  /* 0x3f000000bcbcd820 */ /* 0x000fe20000400000 */
[----:B--2---:R-:W-:Y:S01]  /*53e0*/  @!P2 FMUL R18, R18, R18 ;  /* 0x000000121212a220 */ /* 0x004fe20000400000 */
[----:B------:R-:W-:Y:S01]  /*53f0*/  FSETP.GEU.AND P2, PT, R156, -126, PT ;  /* 0xc2fc00009c00780b */ /* 0x000fe20003f4e000 */
[----:B------:R-:W2:Y:S05]  /*5400*/  MUFU.EX2 R193, R193 ;  /* 0x000000c100c17308 */ /* 0x000eaa0000000800 */
[----:B------:R-:W-:Y:S01]  /*5410*/  @!P6 FMUL R185, R185, 0.5 ;  /* 0x3f000000b9b9e820 */ /* 0x000fe20000400000 */
[----:B---3--:R-:W-:Y:S01]  /*5420*/  @!P3 FMUL R160, R160, R160 ;  /* 0x000000a0a0a0b220 */ /* 0x008fe20000400000 */
[----:B------:R-:W-:Y:S01]  /*5430*/  FSETP.GEU.AND P3, PT, R22, -126, PT ;  /* 0xc2fc00001600780b */ /* 0x000fe20003f6e000 */
[----:B------:R-:W3:Y:S04]  /*5440*/  MUFU.EX2 R188, R188 ;  /* 0x000000bc00bc7308 */ /* 0x000ee80000000800 */
[----:B------:R-:W-:-:S04]  /*5450*/  @!P2 FMUL R156, R156, 0.5 ;  /* 0x3f0000009c9ca820 */ /* 0x000fc80000400000 */
[----:B------:R-:W4:Y:S01]  /*5460*/  MUFU.EX2 R185, R185 ;  /* 0x000000b900b97308 */ /* 0x000f220000000800 */
[----:B-1----:R-:W-:Y:S01]  /*5470*/  FMNMX R5, R5, R152, !PT ;  /* 0x0000009805057209 */ /* 0x002fe20007800000 */
[--C-:B------:R-:W-:Y:S01]  /*5480*/  FFMA R152, R209, UR60, -R21.reuse ;  /* 0x0000003cd1987c23 */ /* 0x100fe20008000815 */
[----:B--2---:R-:W-:Y:S01]  /*5490*/  @!P4 FMUL R193, R193, R193 ;  /* 0x000000c1c1c1c220 */ /* 0x004fe20000400000 */
[----:B------:R-:W-:Y:S01]  /*54a0*/  @!P3 FMUL R22, R22, 0.5 ;  /* 0x3f0000001616b820 */ /* 0x000fe20000400000 */
[----:B------:R-:W-:Y:S01]  /*54b0*/  FSETP.GEU.AND P4, PT, R189, -126, PT ;  /* 0xc2fc0000bd00780b */ /* 0x000fe20003f8e000 */
[----:B------:R-:W-:Y:S01]  /*54c0*/  FFMA R21, R213, UR60, -R21 ;  /* 0x0000003cd5157c23 */ /* 0x000fe20008000815 */
[----:B------:R-:W-:Y:S01]  /*54d0*/  FMUL R209, R20, UR60 ;  /* 0x0000003c14d17c20 */ /* 0x000fe20008400000 */
[----:B------:R-:W1:Y:S01]  /*54e0*/  MUFU.EX2 R156, R156 ;  /* 0x0000009c009c7308 */ /* 0x000e620000000800 */
[----:B---3--:R-:W-:Y:S01]  /*54f0*/  @!P5 FMUL R188, R188, R188 ;  /* 0x000000bcbcbcd220 */ /* 0x008fe20000400000 */
[----:B------:R-:W-:-:S06]  /*5500*/  FSETP.GEU.AND P5, PT, R153, -126, PT ;  /* 0xc2fc00009900780b */ /* 0x000fcc0003fae000 */
[----:B------:R-:W2:Y:S01]  /*5510*/  MUFU.EX2 R22, R22 ;  /* 0x0000001600167308 */ /* 0x000ea20000000800 */
[----:B----4-:R-:W-:Y:S01]  /*5520*/  @!P6 FMUL R185, R185, R185 ;  /* 0x000000b9b9b9e220 */ /* 0x010fe20000400000 */
[----:B------:R-:W-:Y:S01]  /*5530*/  FSETP.GEU.AND P6, PT, R152, -126, PT ;  /* 0xc2fc00009800780b */ /* 0x000fe20003fce000 */
[----:B------:R-:W-:-:S04]  /*5540*/  @!P4 FMUL R189, R189, 0.5 ;  /* 0x3f000000bdbdc820 */ /* 0x000fc80000400000 */
[----:B------:R-:W-:Y:S01]  /*5550*/  @!P5 FMUL R153, R153, 0.5 ;  /* 0x3f0000009999d820 */ /* 0x000fe20000400000 */
[----:B-1----:R-:W-:Y:S01]  /*5560*/  @!P2 FMUL R156, R156, R156 ;  /* 0x0000009c9c9ca220 */ /* 0x002fe20000400000 */
[C---:B------:R-:W-:Y:S01]  /*5570*/  FSETP.NEU.AND P2, PT, R5.reuse, -INF , PT ;  /* 0xff8000000500780b */ /* 0x040fe20003f4d000 */
[----:B------:R-:W1:Y:S03]  /*5580*/  MUFU.EX2 R189, R189 ;  /* 0x000000bd00bd7308 */ /* 0x000e660000000800 */
[----:B------:R-:W-:Y:S02]  /*5590*/  FSEL R176, R5, RZ, P2 ;  /* 0x000000ff05b07208 */ /* 0x000fe40001000000 */
[----:B------:R-:W-:Y:S01]  /*55a0*/  @!P6 FMUL R152, R152, 0.5 ;  /* 0x3f0000009898e820 */ /* 0x000fe20000400000 */
[----:B------:R-:W-:Y:S01]  /*55b0*/  FSETP.GEU.AND P2, PT, R212, -126, PT ;  /* 0xc2fc0000d400780b */ /* 0x000fe20003f4e000 */
[----:B--2---:R-:W-:Y:S01]  /*55c0*/  @!P3 FMUL R22, R22, R22 ;  /* 0x000000161616b220 */ /* 0x004fe20000400000 */
[----:B------:R-:W-:Y:S01]  /*55d0*/  FSETP.GEU.AND P3, PT, R21, -126, PT ;  /* 0xc2fc00001500780b */ /* 0x000fe20003f6e000 */
[----:B------:R-:W2:Y:S01]  /*55e0*/  MUFU.EX2 R153, R153 ;  /* 0x0000009900997308 */ /* 0x000ea20000000800 */
[C---:B------:R-:W-:Y:S01]  /*55f0*/  FMUL R177, R176.reuse, UR60 ;  /* 0x0000003cb0b17c20 */ /* 0x040fe20008400000 */
[----:B------:R-:W-:-:S03]  /*5600*/  FADD R176, -R176, R19 ;  /* 0x00000013b0b07221 */ /* 0x000fc60000000100 */
[--C-:B------:R-:W-:Y:S01]  /*5610*/  FFMA R180, R155, UR60, -R177.reuse ;  /* 0x0000003c9bb47c23 */ /* 0x100fe200080008b1 */
[--C-:B------:R-:W-:Y:S01]  /*5620*/  FFMA R155, R158, UR60, -R177.reuse ;  /* 0x0000003c9e9b7c23 */ /* 0x100fe200080008b1 */
[--C-:B------:R-:W-:Y:S01]  /*5630*/  FFMA R181, R154, UR60, -R177.reuse ;  /* 0x0000003c9ab57c23 */ /* 0x100fe200080008b1 */
[----:B------:R-:W3:Y:S01]  /*5640*/  MUFU.EX2 R152, R152 ;  /* 0x0000009800987308 */ /* 0x000ee20000000800 */
[----:B-1----:R-:W-:Y:S01]  /*5650*/  @!P4 FMUL R189, R189, R189 ;  /* 0x000000bdbdbdc220 */ /* 0x002fe20000400000 */
[--C-:B------:R-:W-:Y:S01]  /*5660*/  FFMA R196, R159, UR60, -R177.reuse ;  /* 0x0000003c9fc47c23 */ /* 0x100fe200080008b1 */
[--C-:B------:R-:W-:Y:S01]  /*5670*/  FFMA R159, R162, UR60, -R177.reuse ;  /* 0x0000003ca29f7c23 */ /* 0x100fe200080008b1 */
[----:B------:R-:W-:Y:S01]  /*5680*/  @!P3 FMUL R21, R21, 0.5 ;  /* 0x3f0000001515b820 */ /* 0x000fe20000400000 */
[----:B------:R-:W-:Y:S01]  /*5690*/  FSETP.GEU.AND P4, PT, R181, -126, PT ;  /* 0xc2fc0000b500780b */ /* 0x000fe20003f8e000 */
[----:B------:R-:W-:Y:S01]  /*56a0*/  @!P2 FMUL R212, R212, 0.5 ;  /* 0x3f000000d4d4a820 */ /* 0x000fe20000400000 */
[--C-:B------:R-:W-:Y:S01]  /*56b0*/  FFMA R162, R166, UR60, -R177.reuse ;  /* 0x0000003ca6a27c23 */ /* 0x100fe200080008b1 */
[--C-:B------:R-:W-:Y:S01]  /*56c0*/  FFMA R167, R167, UR60, -R177.reuse ;  /* 0x0000003ca7a77c23 */ /* 0x100fe200080008b1 */
[----:B--2---:R-:W-:Y:S01]  /*56d0*/  @!P5 FMUL R153, R153, R153 ;  /* 0x000000999999d220 */ /* 0x004fe20000400000 */
[----:B------:R-:W1:Y:S01]  /*56e0*/  MUFU.EX2 R21, R21 ;  /* 0x0000001500157308 */ /* 0x000e620000000800 */
[----:B------:R-:W-:Y:S01]  /*56f0*/  FSETP.GEU.AND P5, PT, R180, -126, PT ;  /* 0xc2fc0000b400780b */ /* 0x000fe20003fae000 */
[--C-:B------:R-:W-:Y:S01]  /*5700*/  FFMA R163, R163, UR60, -R177.reuse ;  /* 0x0000003ca3a37c23 */ /* 0x100fe200080008b1 */
[--C-:B------:R-:W-:Y:S01]  /*5710*/  FFMA R166, R170, UR60, -R177.reuse ;  /* 0x0000003caaa67c23 */ /* 0x100fe200080008b1 */
[--C-:B------:R-:W-:Y:S01]  /*5720*/  FFMA R170, R171, UR60, -R177.reuse ;  /* 0x0000003cabaa7c23 */ /* 0x100fe200080008b1 */
[--C-:B------:R-:W-:Y:S01]  /*5730*/  FFMA R204, R175, UR60, -R177.reuse ;  /* 0x0000003cafcc7c23 */ /* 0x100fe200080008b1 */
[--C-:B------:R-:W-:Y:S01]  /*5740*/  FFMA R178, R178, UR60, -R177.reuse ;  /* 0x0000003cb2b27c23 */ /* 0x100fe200080008b1 */
[----:B---3--:R-:W-:Y:S01]  /*5750*/  @!P6 FMUL R152, R152, R152 ;  /* 0x000000989898e220 */ /* 0x008fe20000400000 */
[----:B------:R-:W-:Y:S01]  /*5760*/  FSETP.GEU.AND P6, PT, R155, -126, PT ;  /* 0xc2fc00009b00780b */ /* 0x000fe20003fce000 */
[----:B------:R-:W2:Y:S01]  /*5770*/  MUFU.EX2 R154, R212 ;  /* 0x000000d4009a7308 */ /* 0x000ea20000000800 */
[----:B------:R-:W-:Y:S01]  /*5780*/  @!P4 FMUL R181, R181, 0.5 ;  /* 0x3f000000b5b5c820 */ /* 0x000fe20000400000 */
[--C-:B------:R-:W-:Y:S01]  /*5790*/  FFMA R174, R174, UR60, -R177.reuse ;  /* 0x0000003caeae7c23 */ /* 0x100fe200080008b1 */
[--C-:B------:R-:W-:Y:S01]  /*57a0*/  FFMA R171, R182, UR60, -R177.reuse ;  /* 0x0000003cb6ab7c23 */ /* 0x100fe200080008b1 */
[--C-:B------:R-:W-:Y:S01]  /*57b0*/  FFMA R187, R187, UR60, -R177.reuse ;  /* 0x0000003cbbbb7c23 */ /* 0x100fe200080008b1 */
[----:B------:R-:W-:Y:S01]  /*57c0*/  @!P5 FMUL R180, R180, 0.5 ;  /* 0x3f000000b4b4d820 */ /* 0x000fe20000400000 */
[--C-:B------:R-:W-:Y:S01]  /*57d0*/  FFMA R183, R183, UR60, -R177.reuse ;  /* 0x0000003cb7b77c23 */ /* 0x100fe200080008b1 */
[--C-:B------:R-:W-:Y:S01]  /*57e0*/  FFMA R186, R186, UR60, -R177.reuse ;  /* 0x0000003cbaba7c23 */ /* 0x100fe200080008b1 */
[----:B-1----:R-:W-:Y:S01]  /*57f0*/  @!P3 FMUL R21, R21, R21 ;  /* 0x000000151515b220 */ /* 0x002fe20000400000 */
[----:B------:R-:W-:Y:S01]  /*5800*/  FSETP.GEU.AND P3, PT, R159, -126, PT ;  /* 0xc2fc00009f00780b */ /* 0x000fe20003f6e000 */
[----:B------:R-:W1:Y:S01]  /*5810*/  MUFU.EX2 R158, R180 ;  /* 0x000000b4009e7308 */ /* 0x000e620000000800 */
[--C-:B------:R-:W-:Y:S01]  /*5820*/  FFMA R191, R191, UR60, -R177.reuse ;  /* 0x0000003cbfbf7c23 */ /* 0x100fe200080008b1 */
[----:B------:R-:W-:Y:S01]  /*5830*/  @!P6 FMUL R155, R155, 0.5 ;  /* 0x3f0000009b9be820 */ /* 0x000fe20000400000 */
[--C-:B------:R-:W-:Y:S01]  /*5840*/  FFMA R179, R179, UR60, -R177.reuse ;  /* 0x0000003cb3b37c23 */ /* 0x100fe200080008b1 */
[--C-:B------:R-:W-:Y:S01]  /*5850*/  FFMA R201, R195, UR60, -R177.reuse ;  /* 0x0000003cc3c97c23 */ /* 0x100fe200080008b1 */
[--C-:B------:R-:W-:Y:S01]  /*5860*/  FFMA R194, R194, UR60, -R177.reuse ;  /* 0x0000003cc2c27c23 */ /* 0x100fe200080008b1 */
[--C-:B------:R-:W-:Y:S01]  /*5870*/  FFMA R195, R198, UR60, -R177.reuse ;  /* 0x0000003cc6c37c23 */ /* 0x100fe200080008b1 */
[----:B--2---:R-:W-:Y:S01]  /*5880*/  @!P2 FMUL R154, R154, R154 ;  /* 0x0000009a9a9aa220 */ /* 0x004fe20000400000 */
[----:B------:R-:W2:Y:S01]  /*5890*/  MUFU.EX2 R155, R155 ;  /* 0x0000009b009b7308 */ /* 0x000ea20000000800 */
[----:B------:R-:W-:Y:S01]  /*58a0*/  FSETP.GEU.AND P2, PT, R196, -126, PT ;  /* 0xc2fc0000c400780b */ /* 0x000fe20003f4e000 */
[--C-:B------:R-:W-:Y:S01]  /*58b0*/  FFMA R192, R202, UR60, -R177.reuse ;  /* 0x0000003ccac07c23 */ /* 0x100fe200080008b1 */
[--C-:B------:R-:W-:Y:S01]  /*58c0*/  FFMA R190, R190, UR60, -R177.reuse ;  /* 0x0000003cbebe7c23 */ /* 0x100fe200080008b1 */
[----:B------:R-:W-:Y:S01]  /*58d0*/  @!P3 FMUL R159, R159, 0.5 ;  /* 0x3f0000009f9fb820 */ /* 0x000fe20000400000 */
[--C-:B------:R-:W-:Y:S01]  /*58e0*/  FFMA R198, R199, UR60, -R177.reuse ;  /* 0x0000003cc7c67c23 */ /* 0x100fe200080008b1 */
[--C-:B------:R-:W-:Y:S01]  /*58f0*/  FFMA R199, R203, UR60, -R177.reuse ;  /* 0x0000003ccbc77c23 */ /* 0x100fe200080008b1 */
[--C-:B------:R-:W-:Y:S01]  /*5900*/  FFMA R203, R210, UR60, -R177.reuse ;  /* 0x0000003cd2cb7c23 */ /* 0x100fe200080008b1 */
[----:B------:R-:W3:Y:S01]  /*5910*/  MUFU.EX2 R181, R181 ;  /* 0x000000b500b57308 */ /* 0x000ee20000000800 */
[----:B-1----:R-:W-:Y:S01]  /*5920*/  @!P5 FMUL R158, R158, R158 ;  /* 0x0000009e9e9ed220 */ /* 0x002fe20000400000 */
[----:B------:R-:W-:Y:S01]  /*5930*/  FSETP.GEU.AND P5, PT, R162, -126, PT ;  /* 0xc2fc0000a200780b */ /* 0x000fe20003fae000 */
[--C-:B------:R-:W-:Y:S01]  /*5940*/  FFMA R206, R206, UR60, -R177.reuse ;  /* 0x0000003ccece7c23 */ /* 0x100fe200080008b1 */
[--C-:B------:R-:W-:Y:S01]  /*5950*/  FFMA R202, R211, UR60, -R177.reuse ;  /* 0x0000003cd3ca7c23 */ /* 0x100fe200080008b1 */
[--C-:B------:R-:W-:Y:S01]  /*5960*/  FFMA R205, R207, UR60, -R177.reuse ;  /* 0x0000003ccfcd7c23 */ /* 0x100fe200080008b1 */
[----:B------:R-:W-:Y:S01]  /*5970*/  @!P2 FMUL R196, R196, 0.5 ;  /* 0x3f000000c4c4a820 */ /* 0x000fe20000400000 */
[--C-:B------:R-:W-:Y:S01]  /*5980*/  FFMA R19, R215, UR60, -R177.reuse ;  /* 0x0000003cd7137c23 */ /* 0x100fe200080008b1 */
[----:B------:R-:W1:Y:S01]  /*5990*/  MUFU.EX2 R159, R159 ;  /* 0x0000009f009f7308 */ /* 0x000e620000000800 */
[----:B--2---:R-:W-:Y:S01]  /*59a0*/  @!P6 FMUL R155, R155, R155 ;  /* 0x0000009b9b9be220 */ /* 0x004fe20000400000 */
[----:B------:R-:W-:Y:S01]  /*59b0*/  FSETP.GEU.AND P6, PT, R167, -126, PT ;  /* 0xc2fc0000a700780b */ /* 0x000fe20003fce000 */
[----:B------:R-:W-:Y:S01]  /*59c0*/  FFMA R214, R214, UR60, -R177 ;  /* 0x0000003cd6d67c23 */ /* 0x000fe200080008b1 */
[----:B------:R-:W-:Y:S01]  /*59d0*/  FADD R177, R217, R164 ;  /* 0x000000a4d9b17221 */ /* 0x000fe20000000000 */
[----:B------:R-:W-:Y:S01]  /*59e0*/  FADD R180, R172, R185 ;  /* 0x000000b9acb47221 */ /* 0x000fe20000000000 */
[----:B------:R-:W-:Y:S01]  /*59f0*/  FADD R210, R184, R21 ;  /* 0x00000015b8d27221 */ /* 0x000fe20000000000 */
[----:B------:R-:W-:Y:S01]  /*5a00*/  @!P5 FMUL R162, R162, 0.5 ;  /* 0x3f000000a2a2d820 */ /* 0x000fe20000400000 */
[----:B------:R-:W2:Y:S01]  /*5a10*/  MUFU.EX2 R196, R196 ;  /* 0x000000c400c47308 */ /* 0x000ea20000000800 */
[----:B---3--:R-:W-:Y:S01]  /*5a20*/  @!P4 FMUL R181, R181, R181 ;  /* 0x000000b5b5b5c220 */ /* 0x008fe20000400000 */
[----:B------:R-:W-:Y:S01]  /*5a30*/  FSETP.GEU.AND P4, PT, R163, -126, PT ;  /* 0xc2fc0000a300780b */ /* 0x000fe20003f8e000 */
[----:B------:R-:W-:Y:S01]  /*5a40*/  FADD R177, R177, R180 ;  /* 0x000000b4b1b17221 */ /* 0x000fe20000000000 */
[----:B------:R-:W-:Y:S01]  /*5a50*/  FADD R180, R218, R193 ;  /* 0x000000c1dab47221 */ /* 0x000fe20000000000 */
[----:B------:R-:W-:Y:S01]  /*5a60*/  FMUL R215, R176, UR60 ;  /* 0x0000003cb0d77c20 */ /* 0x000fe20008400000 */
[----:B------:R-:W-:Y:S01]  /*5a70*/  FADD R182, R216, R22 ;  /* 0x00000016d8b67221 */ /* 0x000fe20000000000 */
        /* <DEDUP_REMOVED lines=10> */
[----:B------:R-:W-:-:S05]  /*5b20*/  FSETP.GEU.AND P2, PT, R166, -126, PT ;  /* 0xc2fc0000a600780b */ /* 0x000fca0003f4e000 */
[----:B------:R-:W-:Y:S01]  /*5b30*/  @!P3 FMUL R170, R170, 0.5 ;  /* 0x3f000000aaaab820 */ /* 0x000fe20000400000 */
[----:B------:R-:W2:Y:S01]  /*5b40*/  MUFU.EX2 R200, R163 ;  /* 0x000000a300c87308 */ /* 0x000ea20000000800 */
[----:B---3--:R-:W-:Y:S01]  /*5b50*/  @!P5 FMUL R162, R162, R162 ;  /* 0x000000a2a2a2d220 */ /* 0x008fe20000400000 */
[----:B------:R-:W-:-:S05]  /*5b60*/  FSETP.GEU.AND P5, PT, R204, -126, PT ;  /* 0xc2fc0000cc00780b */ /* 0x000fca0003fae000 */
[----:B------:R-:W-:Y:S01]  /*5b70*/  @!P2 FMUL R166, R166, 0.5 ;  /* 0x3f000000a6a6a820 */ /* 0x000fe20000400000 */
[----:B------:R-:W3:Y:S01]  /*5b80*/  MUFU.EX2 R170, R170 ;  /* 0x000000aa00aa7308 */ /* 0x000ee20000000800 */
[----:B-1----:R-:W-:Y:S01]  /*5b90*/  @!P6 FMUL R167, R167, R167 ;  /* 0x000000a7a7a7e220 */ /* 0x002fe20000400000 */
[----:B------:R-:W-:-:S05]  /*5ba0*/  FSETP.GEU.AND P6, PT, R178, -126, PT ;  /* 0xc2fc0000b200780b */ /* 0x000fca0003fce000 */
        /* <DEDUP_REMOVED lines=9> */
[----:B------:R3:W4:Y:S01]  /*5c40*/  MUFU.EX2 R166, R178 ;  /* 0x000000b200a67308 */ /* 0x0007220000000800 */
[----:B-1----:R-:W-:Y:S01]  /*5c50*/  @!P2 FMUL R163, R163, R163 ;  /* 0x000000a3a3a3a220 */ /* 0x002fe20000400000 */
[----:B------:R-:W-:-:S05]  /*5c60*/  FSETP.GEU.AND P2, PT, R179, -126, PT ;  /* 0xc2fc0000b300780b */ /* 0x000fca0003f4e000 */
[----:B------:R-:W-:Y:S01]  /*5c70*/  @!P3 FMUL R171, R171, 0.5 ;  /* 0x3f000000ababb820 */ /* 0x000fe20000400000 */
[----:B------:R1:W5:Y:S01]  /*5c80*/  MUFU.EX2 R175, R174 ;  /* 0x000000ae00af7308 */ /* 0x0003620000000800 */
[----:B--2---:R-:W-:Y:S01]  /*5c90*/  @!P5 FMUL R204, R204, R204 ;  /* 0x000000ccccccd220 */ /* 0x004fe20000400000 */
[----:B------:R-:W-:Y:S01]  /*5ca0*/  FSETP.GEU.AND P5, PT, R186, -126, PT ;  /* 0xc2fc0000ba00780b */ /* 0x000fe20003fae000 */
[----:B---3--:R-:W-:Y:S01]  /*5cb0*/  FADD R178, R157, R160 ;  /* 0x000000a09db27221 */ /* 0x008fe20000000000 */
[----:B------:R-:W-:-:S03]  /*5cc0*/  F2FP.F16.F32.PACK_AB R160, R160, R23 ;  /* 0x00000017a0a0723e */ /* 0x000fc600000000ff */
[----:B------:R-:W-:Y:S01]  /*5cd0*/  @!P2 FMUL R179, R179, 0.5 ;  /* 0x3f000000b3b3a820 */ /* 0x000fe20000400000 */
[----:B------:R-:W2:Y:S01]  /*5ce0*/  MUFU.EX2 R171, R171 ;  /* 0x000000ab00ab7308 */ /* 0x000ea20000000800 */
[----:B----4-:R-:W-:Y:S01]  /*5cf0*/  @!P6 FMUL R166, R166, R166 ;  /* 0x000000a6a6a6e220 */ /* 0x010fe20000400000 */
[----:B------:R-:W-:Y:S01]  /*5d00*/  FSETP.GEU.AND P6, PT, R187, -126, PT ;  /* 0xc2fc0000bb00780b */ /* 0x000fe20003fce000 */
[----:B-1----:R-:W-:Y:S01]  /*5d10*/  FADD R174, R173, R156 ;  /* 0x0000009cadae7221 */ /* 0x002fe20000000000 */
[----:B------:R-:W-:Y:S02]  /*5d20*/  F2FP.F16.F32.PACK_AB R173, R170, R163 ;  /* 0x000000a3aaad723e */ /* 0x000fe400000000ff */
[----:B------:R-:W-:Y:S01]  /*5d30*/  F2FP.F16.F32.PACK_AB R156, R185, R156 ;  /* 0x0000009cb99c723e */ /* 0x000fe200000000ff */
[----:B------:R-:W-:Y:S01]  /*5d40*/  @!P5 FMUL R186, R186, 0.5 ;  /* 0x3f000000babad820 */ /* 0x000fe20000400000 */
[----:B------:R1:W3:Y:S01]  /*5d50*/  MUFU.EX2 R197, R179 ;  /* 0x000000b300c57308 */ /* 0x0002e20000000800 */
[----:B-----5:R-:W-:Y:S01]  /*5d60*/  @!P4 FMUL R175, R175, R175 ;  /* 0x000000afafafc220 */ /* 0x020fe20000400000 */
[----:B------:R-:W-:Y:S01]  /*5d70*/  FSETP.GEU.AND P4, PT, R183, -126, PT ;  /* 0xc2fc0000b700780b */ /* 0x000fe20003f8e000 */
[----:B------:R-:W-:Y:S01]  /*5d80*/  FADD R17, R17, R174 ;  /* 0x000000ae11117221 */ /* 0x000fe20000000000 */
[----:B------:R-:W-:-:S03]  /*5d90*/  FADD R174, R220, R23 ;  /* 0x00000017dcae7221 */ /* 0x000fc60000000000 */
[----:B------:R-:W-:Y:S01]  /*5da0*/  @!P6 FMUL R187, R187, 0.5 ;  /* 0x3f000000bbbbe820 */ /* 0x000fe20000400000 */
[----:B------:R-:W4:Y:S01]  /*5db0*/  MUFU.EX2 R186, R186 ;  /* 0x000000ba00ba7308 */ /* 0x000f220000000800 */
[----:B--2---:R-:W-:Y:S01]  /*5dc0*/  @!P3 FMUL R171, R171, R171 ;  /* 0x000000abababb220 */ /* 0x004fe20000400000 */
[----:B------:R-:W-:Y:S01]  /*5dd0*/  FSETP.GEU.AND P3, PT, R191, -126, PT ;  /* 0xc2fc0000bf00780b */ /* 0x000fe20003f6e000 */
[----:B-1----:R-:W-:Y:S01]  /*5de0*/  FADD R179, R168, R153 ;  /* 0x00000099a8b37221 */ /* 0x002fe20000000000 */
[----:B------:R-:W-:-:S03]  /*5df0*/  F2FP.F16.F32.PACK_AB R168, R169, R168 ;  /* 0x000000a8a9a8723e */ /* 0x000fc600000000ff */
[----:B------:R-:W-:Y:S01]  /*5e00*/  @!P4 FMUL R183, R183, 0.5 ;  /* 0x3f000000b7b7c820 */ /* 0x000fe20000400000 */
[----:B------:R-:W1:Y:S01]  /*5e10*/  MUFU.EX2 R187, R187 ;  /* 0x000000bb00bb7308 */ /* 0x000e620000000800 */
[----:B---3--:R-:W-:Y:S01]  /*5e20*/  @!P2 FMUL R197, R197, R197 ;  /* 0x000000c5c5c5a220 */ /* 0x008fe20000400000 */
[----:B------:R-:W-:Y:S01]  /*5e30*/  FSETP.GEU.AND P2, PT, R190, -126, PT ;  /* 0xc2fc0000be00780b */ /* 0x000fe20003f4e000 */
[----:B------:R-:W-:Y:S01]  /*5e40*/  FADD R174, R174, R179 ;  /* 0x000000b3aeae7221 */ /* 0x000fe20000000000 */
[----:B------:R-:W-:-:S03]  /*5e50*/  FADD R179, R14, R219 ;  /* 0x000000db0eb37221 */ /* 0x000fc60000000000 */
[----:B------:R-:W-:Y:S01]  /*5e60*/  @!P3 FMUL R191, R191, 0.5 ;  /* 0x3f000000bfbfb820 */ /* 0x000fe20000400000 */
[----:B------:R2:W3:Y:S01]  /*5e70*/  MUFU.EX2 R208, R183 ;  /* 0x000000b700d07308 */ /* 0x0004e20000000800 */
        /* <DEDUP_REMOVED lines=26> */
[----:B------:R-:W-:Y:S01]  /*6020*/  FADD R183, R161, R188 ;  /* 0x000000bca1b77221 */ /* 0x000fe20000000000 */
[----:B------:R-:W-:Y:S01]  /*6030*/  FADD R177, R177, R178 ;  /* 0x000000b2b1b17221 */ /* 0x000fe20000000000 */
[----:B------:R-:W-:Y:S01]  /*6040*/  F2FP.F16.F32.PACK_AB R178, R161, R218 ;  /* 0x000000daa1b2723e */ /* 0x000fe200000000ff */
[----:B------:R-:W-:Y:S01]  /*6050*/  @!P4 FMUL R194, R194, 0.5 ;  /* 0x3f000000c2c2c820 */ /* 0x000fe20000400000 */
[----:B------:R-:W3:Y:S01]  /*6060*/  MUFU.EX2 R195, R195 ;  /* 0x000000c300c37308 */ /* 0x000ee20000000800 */
[----:B-1----:R-:W-:Y:S01]  /*6070*/  @!P2 FMUL R190, R190, R190 ;  /* 0x000000bebebea220 */ /* 0x002fe20000400000 */
[----:B------:R-:W-:Y:S01]  /*6080*/  FSETP.GEU.AND P2, PT, R198, -126, PT ;  /* 0xc2fc0000c600780b */ /* 0x000fe20003f4e000 */
[----:B------:R-:W-:Y:S01]  /*6090*/  FADD R183, R183, R210 ;  /* 0x000000d2b7b77221 */ /* 0x000fe20000000000 */
[----:B------:R-:W-:Y:S01]  /*60a0*/  FADD R180, R179, R180 ;  /* 0x000000b4b3b47221 */ /* 0x000fe20000000000 */
[----:B------:R-:W-:-:S02]  /*60b0*/  F2FP.F16.F32.PACK_AB R179, R167, R162 ;  /* 0x000000a2a7b3723e */ /* 0x000fc400000000ff */
[----:B------:R-:W-:Y:S01]  /*60c0*/  @!P3 FMUL R192, R192, 0.5 ;  /* 0x3f000000c0c0b820 */ /* 0x000fe20000400000 */
[----:B------:R-:W1:Y:S01]  /*60d0*/  MUFU.EX2 R194, R194 ;  /* 0x000000c200c27308 */ /* 0x000e620000000800 */
[----:B--2---:R-:W-:Y:S01]  /*60e0*/  @!P5 FMUL R201, R201, R201 ;  /* 0x000000c9c9c9d220 */ /* 0x004fe20000400000 */
[----:B------:R-:W-:Y:S01]  /*60f0*/  FSETP.GEU.AND P5, PT, R206, -126, PT ;  /* 0xc2fc0000ce00780b */ /* 0x000fe20003fae000 */
[----:B------:R-:W-:Y:S01]  /*6100*/  FADD R182, R182, R183 ;  /* 0x000000b7b6b67221 */ /* 0x000fe20000000000 */
[----:B------:R-:W-:Y:S01]  /*6110*/  FADD R17, R17, R180 ;  /* 0x000000b411117221 */ /* 0x000fe20000000000 */
[----:B------:R-:W-:Y:S02]  /*6120*/  F2FP.F16.F32.PACK_AB R169, R197, R166 ;  /* 0x000000a6c5a9723e */ /* 0x000fe400000000ff */
[----:B------:R-:W-:Y:S01]  /*6130*/  @!P2 FMUL R198, R198, 0.5 ;  /* 0x3f000000c6c6a820 */ /* 0x000fe20000400000 */
[----:B------:R-:W2:Y:S01]  /*6140*/  MUFU.EX2 R192, R192 ;  /* 0x000000c000c07308 */ /* 0x000ea20000000800 */
[----:B---3--:R-:W-:Y:S01]  /*6150*/  @!P6 FMUL R195, R195, R195 ;  /* 0x000000c3c3c3e220 */ /* 0x008fe20000400000 */
[----:B------:R-:W-:Y:S01]  /*6160*/  FSETP.GEU.AND P6, PT, R203, -126, PT ;  /* 0xc2fc0000cb00780b */ /* 0x000fe20003fce000 */
[----:B------:R-:W-:Y:S01]  /*6170*/  FADD R182, R177, R182 ;  /* 0x000000b6b1b67221 */ /* 0x000fe20000000000 */
[----:B------:R-:W-:-:S02]  /*6180*/  F2FP.F16.F32.PACK_AB R177, R200, R159 ;  /* 0x0000009fc8b1723e */ /* 0x000fc400000000ff */
[----:B------:R-:W-:Y:S01]  /*6190*/  F2FP.F16.F32.PACK_AB R152, R152, R153 ;  /* 0x000000999898723e */ /* 0x000fe200000000ff */
[----:B------:R-:W-:Y:S01]  /*61a0*/  @!P5 FMUL R206, R206, 0.5 ;  /* 0x3f000000ceced820 */ /* 0x000fe20000400000 */
[----:B------:R-:W3:Y:S01]  /*61b0*/  MUFU.EX2 R198, R198 ;  /* 0x000000c600c67308 */ /* 0x000ee20000000800 */
[----:B-1----:R-:W-:Y:S01]  /*61c0*/  @!P4 FMUL R194, R194, R194 ;  /* 0x000000c2c2c2c220 */ /* 0x002fe20000400000 */
[----:B------:R-:W-:Y:S01]  /*61d0*/  FSETP.GEU.AND P4, PT, R199, -126, PT ;  /* 0xc2fc0000c700780b */ /* 0x000fe20003f8e000 */
[----:B------:R-:W-:Y:S01]  /*61e0*/  FADD R17, R17, R182 ;  /* 0x000000b611117221 */ /* 0x000fe20000000000 */
[----:B------:R-:W-:Y:S01]  /*61f0*/  F2FP.F16.F32.PACK_AB R180, R217, R222 ;  /* 0x000000ded9b4723e */ /* 0x000fe200000000ff */
[----:B------:R-:W-:Y:S01]  /*6200*/  FADD R210, R159, R194 ;  /* 0x000000c29fd27221 */ /* 0x000fe20000000000 */
[----:B------:R-:W-:Y:S01]  /*6210*/  F2FP.F16.F32.PACK_AB R182, R15, R14 ;  /* 0x0000000e0fb6723e */ /* 0x000fe200000000ff */
[----:B------:R-:W-:Y:S01]  /*6220*/  @!P6 FMUL R203, R203, 0.5 ;  /* 0x3f000000cbcbe820 */ /* 0x000fe20000400000 */
[----:B------:R-:W1:Y:S01]  /*6230*/  MUFU.EX2 R206, R206 ;  /* 0x000000ce00ce7308 */ /* 0x000e620000000800 */
[----:B--2---:R-:W-:Y:S01]  /*6240*/  @!P3 FMUL R192, R192, R192 ;  /* 0x000000c0c0c0b220 */ /* 0x004fe20000400000 */
[----:B------:R-:W-:-:S02]  /*6250*/  FSETP.GEU.AND P3, PT, R202, -126, PT ;  /* 0xc2fc0000ca00780b */ /* 0x000fc40003f6e000 */
[----:B------:R-:W-:Y:S01]  /*6260*/  F2FP.F16.F32.PACK_AB R183, R196, R155 ;  /* 0x0000009bc4b7723e */ /* 0x000fe200000000ff */
[----:B------:R-:W-:Y:S01]  /*6270*/  FADD R212, R163, R192 ;  /* 0x000000c0a3d47221 */ /* 0x000fe20000000000 */
[----:B------:R-:W-:Y:S01]  /*6280*/  F2FP.F16.F32.PACK_AB R165, R187, R186 ;  /* 0x000000babba5723e */ /* 0x000fe200000000ff */
[----:B------:R-:W-:Y:S01]  /*6290*/  @!P4 FMUL R199, R199, 0.5 ;  /* 0x3f000000c7c7c820 */ /* 0x000fe20000400000 */
[----:B------:R-:W2:Y:S01]  /*62a0*/  MUFU.EX2 R203, R203 ;  /* 0x000000cb00cb7308 */ /* 0x000ea20000000800 */
[----:B---3--:R-:W-:Y:S01]  /*62b0*/  @!P2 FMUL R198, R198, R198 ;  /* 0x000000c6c6c6a220 */ /* 0x008fe20000400000 */
[----:B------:R-:W-:Y:S01]  /*62c0*/  FSETP.GEU.AND P2, PT, R215, -126, PT ;  /* 0xc2fc0000d700780b */ /* 0x000fe20003f4e000 */
[----:B------:R-:W-:Y:S01]  /*62d0*/  FADD R207, R207, R212 ;  /* 0x000000d4cfcf7221 */ /* 0x000fe20000000000 */
[----:B------:R-:W-:Y:S01]  /*62e0*/  FADD R212, R200, R201 ;  /* 0x000000c9c8d47221 */ /* 0x000fe20000000000 */
[----:B------:R-:W-:Y:S02]  /*62f0*/  F2FP.F16.F32.PACK_AB R161, R201, R194 ;  /* 0x000000c2c9a1723e */ /* 0x000fe400000000ff */
[----:B------:R-:W-:Y:S01]  /*6300*/  @!P3 FMUL R202, R202, 0.5 ;  /* 0x3f000000cacab820 */ /* 0x000fe20000400000 */
[----:B------:R-:W3:Y:S01]  /*6310*/  MUFU.EX2 R199, R199 ;  /* 0x000000c700c77308 */ /* 0x000ee20000000800 */
[----:B-1----:R-:W-:Y:S01]  /*6320*/  @!P5 FMUL R206, R206, R206 ;  /* 0x000000cececed220 */ /* 0x002fe20000400000 */
[----:B------:R-:W-:-:S02]  /*6330*/  FSETP.GEU.AND P5, PT, R214, -126, PT ;  /* 0xc2fc0000d600780b */ /* 0x000fc40003fae000 */
[----:B------:R-:W-:Y:S01]  /*6340*/  F2FP.F16.F32.PACK_AB R163, R198, R195 ;  /* 0x000000c3c6a3723e */ /* 0x000fe200000000ff */
[----:B------:R-:W-:Y:S01]  /*6350*/  FADD R176, R175, R206 ;  /* 0x000000ceafb07221 */ /* 0x000fe20000000000 */
[----:B------:R-:W-:Y:S01]  /*6360*/  F2FP.F16.F32.PACK_AB R175, R204, R175 ;  /* 0x000000afccaf723e */ /* 0x000fe200000000ff */
[----:B------:R-:W-:Y:S01]  /*6370*/  @!P2 FMUL R215, R215, 0.5 ;  /* 0x3f000000d7d7a820 */ /* 0x000fe20000400000 */
[----:B------:R-:W1:Y:S01]  /*6380*/  MUFU.EX2 R202, R202 ;  /* 0x000000ca00ca7308 */ /* 0x000e620000000800 */
[----:B--2---:R-:W-:Y:S01]  /*6390*/  @!P6 FMUL R203, R203, R203 ;  /* 0x000000cbcbcbe220 */ /* 0x004fe20000400000 */
[----:B------:R-:W-:Y:S02]  /*63a0*/  FSETP.GEU.AND P6, PT, R19, -126, PT ;  /* 0xc2fc00001300780b */ /* 0x000fe40003fce000 */
[----:B------:R-:W-:Y:S01]  /*63b0*/  F2FP.F16.F32.PACK_AB R158, R189, R22 ;  /* 0x00000016bd9e723e */ /* 0x000fe200000000ff */
[----:B------:R-:W-:Y:S01]  /*63c0*/  FADD R213, R166, R203 ;  /* 0x000000cba6d57221 */ /* 0x000fe20000000000 */
[----:B------:R-:W-:Y:S01]  /*63d0*/  F2FP.F16.F32.PACK_AB R166, R18, R219 ;  /* 0x000000db12a6723e */ /* 0x000fe200000000ff */
[----:B------:R-:W-:Y:S01]  /*63e0*/  @!P5 FMUL R214, R214, 0.5 ;  /* 0x3f000000d6d6d820 */ /* 0x000fe20000400000 */
[----:B------:R-:W-:Y:S01]  /*63f0*/  F2FP.F16.F32.PACK_AB R154, R21, R154 ;  /* 0x0000009a159a723e */ /* 0x000fe200000000ff */
[----:B---3--:R-:W-:Y:S01]  /*6400*/  @!P4 FMUL R199, R199, R199 ;  /* 0x000000c7c7c7c220 */ /* 0x008fe20000400000 */
[----:B------:R-:W-:Y:S01]  /*6410*/  FSETP.GEU.AND P4, PT, R205, -126, PT ;  /* 0xc2fc0000cd00780b */ /* 0x000fe20003f8e000 */
[----:B------:R2:W3:Y:S01]  /*6420*/  MUFU.EX2 R20, R214 ;  /* 0x000000d600147308 */ /* 0x0004e20000000800 */
[----:B------:R-:W-:Y:S01]  /*6430*/  FADD R210, R210, R213 ;  /* 0x000000d5d2d27221 */ /* 0x000fe20000000000 */
[----:B------:R-:W-:Y:S01]  /*6440*/  FADD R213, R155, R190 ;  /* 0x000000be9bd57221 */ /* 0x000fe20000000000 */
[----:B------:R-:W-:Y:S01]  /*6450*/  FADD R226, R170, R199 ;  /* 0x000000c7aae27221 */ /* 0x000fe20000000000 */
[----:B------:R-:W-:Y:S01]  /*6460*/  @!P6 FMUL R19, R19, 0.5 ;  /* 0x3f0000001313e820 */ /* 0x000fe20000400000 */
[----:B------:R-:W-:Y:S01]  /*6470*/  FADD R207, R207, R210 ;  /* 0x000000d2cfcf7221 */ /* 0x000fe20000000000 */
[----:B-1----:R-:W-:Y:S01]  /*6480*/  @!P3 FMUL R202, R202, R202 ;  /* 0x000000cacacab220 */ /* 0x002fe20000400000 */
[----:B------:R-:W-:Y:S01]  /*6490*/  FSETP.GEU.AND P3, PT, R209, -126, PT ;  /* 0xc2fc0000d100780b */ /* 0x000fe20003f6e000 */
[----:B------:R-:W-:Y:S01]  /*64a0*/  FADD R213, R213, R176 ;  /* 0x000000b0d5d57221 */ /* 0x000fe20000000000 */
[----:B------:R-:W-:Y:S01]  /*64b0*/  FADD R211, R211, R226 ;  /* 0x000000e2d3d37221 */ /* 0x000fe20000000000 */
[----:B------:R-:W1:Y:S01]  /*64c0*/  MUFU.EX2 R19, R19 ;  /* 0x0000001300137308 */ /* 0x000e620000000800 */
[----:B------:R-:W-:Y:S01]  /*64d0*/  FADD R227, R197, R202 ;  /* 0x000000cac5e37221 */ /* 0x000fe20000000000 */
[----:B------:R-:W-:Y:S01]  /*64e0*/  @!P4 FMUL R205, R205, 0.5 ;  /* 0x3f000000cdcdc820 */ /* 0x000fe20000400000 */
[----:B--2---:R-:W-:Y:S01]  /*64f0*/  FADD R214, R162, R195 ;  /* 0x000000c3a2d67221 */ /* 0x004fe20000000000 */
[----:B------:R-:W-:Y:S01]  /*6500*/  FADD R226, R196, R191 ;  /* 0x000000bfc4e27221 */ /* 0x000fe20000000000 */
[----:B------:R-:W-:Y:S01]  /*6510*/  FADD R212, R212, R227 ;  /* 0x000000e3d4d47221 */ /* 0x000fe20000000000 */
[----:B------:R-:W-:Y:S01]  /*6520*/  FADD R227, R167, R198 ;  /* 0x000000c6a7e37221 */ /* 0x000fe20000000000 */
[----:B---3--:R-:W-:Y:S01]  /*6530*/  @!P5 FMUL R20, R20, R20 ;  /* 0x000000141414d220 */ /* 0x008fe20000400000 */
[----:B------:R-:W2:Y:S01]  /*6540*/  MUFU.EX2 R205, R205 ;  /* 0x000000cd00cd7308 */ /* 0x000ea20000000800 */
[----:B------:R-:W-:Y:S01]  /*6550*/  FADD R211, R211, R212 ;  /* 0x000000d4d3d37221 */ /* 0x000fe20000000000 */
[----:B------:R-:W-:Y:S01]  /*6560*/  @!P3 FMUL R209, R209, 0.5 ;  /* 0x3f000000d1d1b820 */ /* 0x000fe20000400000 */
[----:B------:R-:W-:Y:S01]  /*6570*/  FADD R231, R171, R20 ;  /* 0x00000014abe77221 */ /* 0x000fe20000000000 */
[----:B------:R-:W-:-:S02]  /*6580*/  F2FP.F16.F32.PACK_AB R170, R184, R223 ;  /* 0x000000dfb8aa723e */ /* 0x000fc400000000ff */
[----:B------:R-:W-:Y:S01]  /*6590*/  F2FP.F16.F32.PACK_AB R171, R208, R171 ;  /* 0x000000abd0ab723e */ /* 0x000fe200000000ff */
[----:B------:R-:W-:Y:S01]  /*65a0*/  FADD R214, R214, R231 ;  /* 0x000000e7d6d67221 */ /* 0x000fe20000000000 */
[----:B------:R-:W3:Y:S01]  /*65b0*/  MUFU.EX2 R176, R209 ;  /* 0x000000d100b07308 */ /* 0x000ee20000000800 */
[----:B-1----:R-:W-:Y:S01]  /*65c0*/  @!P6 FMUL R19, R19, R19 ;  /* 0x000000131313e220 */ /* 0x002fe20000400000 */
[----:B------:R-:W-:Y:S01]  /*65d0*/  F2FP.F16.F32.PACK_AB R167, R191, R190 ;  /* 0x000000bebfa7723e */ /* 0x000fe200000000ff */
[----:B------:R-:W-:Y:S01]  /*65e0*/  FADD R214, R213, R214 ;  /* 0x000000d6d5d67221 */ /* 0x000fe20000000000 */
[----:B------:R-:W-:Y:S01]  /*65f0*/  F2FP.F16.F32.PACK_AB R162, R188, R193 ;  /* 0x000000c1bca2723e */ /* 0x000fe200000000ff */
[----:B------:R-:W-:Y:S01]  /*6600*/  FADD R228, R208, R19 ;  /* 0x00000013d0e47221 */ /* 0x000fe20000000000 */
[----:B------:R-:W-:Y:S01]  /*6610*/  F2FP.F16.F32.PACK_AB R153, R202, R203 ;  /* 0x000000cbca99723e */ /* 0x000fe200000000ff */
[----:B------:R-:W-:Y:S01]  /*6620*/  FADD R207, R207, R214 ;  /* 0x000000d6cfcf7221 */ /* 0x000fe20000000000 */
[----:B------:R-:W1:Y:S01]  /*6630*/  MUFU.EX2 R209, R215 ;  /* 0x000000d700d17308 */ /* 0x000e620000000800 */
[----:B--2---:R-:W-:Y:S01]  /*6640*/  @!P4 FMUL R205, R205, R205 ;  /* 0x000000cdcdcdc220 */ /* 0x004fe20000400000 */
[----:B------:R-:W-:-:S03]  /*6650*/  FADD R227, R227, R228 ;  /* 0x000000e4e3e37221 */ /* 0x000fc60000000000 */
[----:B------:R-:W-:Y:S01]  /*6660*/  FADD R229, R204, R205 ;  /* 0x000000cdcce57221 */ /* 0x000fe20000000000 */
[----:B------:R-:W-:-:S03]  /*6670*/  F2FP.F16.F32.PACK_AB R159, R205, R206 ;  /* 0x000000cecd9f723e */ /* 0x000fc600000000ff */
[----:B------:R-:W-:Y:S01]  /*6680*/  FADD R226, R226, R229 ;  /* 0x000000e5e2e27221 */ /* 0x000fe20000000000 */
[----:B---3--:R-:W-:-:S03]  /*6690*/  @!P3 FMUL R176, R176, R176 ;  /* 0x000000b0b0b0b220 */ /* 0x008fc60000400000 */
[----:B------:R-:W-:Y:S01]  /*66a0*/  FADD R226, R226, R227 ;  /* 0x000000e3e2e27221 */ /* 0x000fe20000000000 */
[----:B------:R-:W-:Y:S01]  /*66b0*/  FFMA R9, R176, R9, R17 ;  /* 0x00000009b0097223 */ /* 0x000fe20000000011 */
[----:B------:R-:W-:Y:S01]  /*66c0*/  SHF.L.U32 R17, R10, 0x1f, RZ ;  /* 0x0000001f0a117819 */ /* 0x000fe200000006ff */
[-C--:B------:R-:W-:Y:S01]  /*66d0*/  FMUL R24, R24, R176.reuse ;  /* 0x000000b018187220 */ /* 0x080fe20000400000 */
[----:B------:R-:W-:Y:S01]  /*66e0*/  FADD R226, R211, R226 ;  /* 0x000000e2d3e27221 */ /* 0x000fe20000000000 */
[----:B-1----:R-:W-:Y:S01]  /*66f0*/  @!P2 FMUL R209, R209, R209 ;  /* 0x000000d1d1d1a220 */ /* 0x002fe20000400000 */
[----:B------:R1:W2:Y:S01]  /*6700*/  SYNCS.PHASECHK.TRANS64.TRYWAIT P2, [UR7+0x60000], R17 ;  /* 0x06000011ff0075a7 */ /* 0x0002a20008040147 */
[-C--:B------:R-:W-:Y:S01]  /*6710*/  FMUL R25, R25, R176.reuse ;  /* 0x000000b019197220 */ /* 0x080fe20000400000 */
[----:B------:R-:W-:Y:S01]  /*6720*/  FADD R226, R207, R226 ;  /* 0x000000e2cfe27221 */ /* 0x000fe20000000000 */
[-C--:B------:R-:W-:Y:S01]  /*6730*/  FMUL R28, R28, R176.reuse ;  /* 0x000000b01c1c7220 */ /* 0x080fe20000400000 */
        /* <DEDUP_REMOVED lines=60> */
[----:B------:R-:W-:Y:S01]  /*6b00*/  FMUL R149, R149, R176 ;  /* 0x000000b095957220 */ /* 0x000fe20000400000 */
[----:B------:R-:W-:Y:S01]  /*6b10*/  F2FP.F16.F32.PACK_AB R176, R157, R220 ;  /* 0x000000dc9db0723e */ /* 0x000fe200000000ff */
[----:B------:R-:W-:Y:S01]  /*6b20*/  FFMA R8, R209, R8, R226 ;  /* 0x00000008d1087223 */ /* 0x000fe200000000e2 */
        /* <DEDUP_REMOVED lines=65> */
[----:B-12---:R-:W-:Y:S06]  /*6f40*/  @!P0 BRA `(.L_x_27) ;  /* 0x0000000000048947 */ /* 0x006fec0003800000 */
[----:B------:R-:W-:Y:S01]  /*6f50*/  BPT.TRAP 0x1 ;  /* 0x000000040000795c */ /* 0x000fe20000300000 */
.L_x_27:
[----:B------:R-:W-:Y:S05]  /*6f60*/  @P2 BRA `(.L_x_28) ;  /* 0x0000000000082947 */ /* 0x000fea0003800000 */
[----:B------:R-:W1:Y:S02]  /*6f70*/  SYNCS.PHASECHK.TRANS64.TRYWAIT P2, [UR7+0x60000], R17 ;  /* 0x06000011ff0075a7 */ /* 0x000e640008040147 */
[----:B-1----:R-:W-:Y:S05]  /*6f80*/  @!P2 BRA `(.L_x_29) ;  /* 0x0000004800f8a947 */ /* 0x002fea0003800000 */
.L_x_28:
[----:B------:R-:W-:Y:S01]  /*6f90*/  R2UR UR7, R7 ;  /* 0x00000000070772ca */ /* 0x000fe200000e0000 */
[----:B------:R-:W-:Y:S01]  /*6fa0*/  WARPGROUP.ARRIVE ;  /* 0x00000000000079c5 */ /* 0x000fe20000000000 */
[----:B------:R-:W-:Y:S01]  /*6fb0*/  UMOV UR11, 0x40000040 ;  /* 0x40000040000b7882 */ /* 0x000fe20000000000 */
[----:B------:R-:W-:Y:S01]  /*6fc0*/  UMOV UR15, 0x40000040 ;  /* 0x40000040000f7882 */ /* 0x000fe20000000000 */
[----:B------:R-:W-:-:S09]  /*6fd0*/  F2FP.F16.F32.PACK_AB R155, R19, R20 ;  /* 0x00000014139b723e */ /* 0x000fd200000000ff */
[----:B------:R-:W-:-:S04]  /*6fe0*/  ULEA UR10, UR6, UR7, 0xc ;  /* 0x00000007060a7291 */ /* 0x000fc8000f8e603f */
[----:B------:R-:W-:-:S05]  /*6ff0*/  UIADD3 UR14, UR10, 0x80, URZ ;  /* 0x000000800a0e7890 */ /* 0x000fca000fffe03f */
[----:B------:R-:W-:Y:S01]  /*7000*/  HGMMA.64x256x16.F32 R24, R180, gdesc[UR8].tnspB, R24, gsb0 ;  /* 0x43e00008b4187df0 */ /* 0x000fe20008000818 */
[----:B------:R-:W-:Y:S02]  /*7010*/  UMOV UR11, 0x40000040 ;  /* 0x40000040000b7882 */ /* 0x000fe40000000000 */
[----:B------:R-:W-:Y:S02]  /*7020*/  WARPGROUP.DEPBAR.LE gsb0, 0x0 ;  /* 0x00008000000079c5 */ /* 0x000fe40000010000 */
[----:B------:R-:W-:-:S15]  /*7030*/  WARPGROUP.ARRIVE ;  /* 0x00000000000079c5 */ /* 0x000fde0000000000 */
[----:B------:R-:W-:-:S08]  /*7040*/  NOP ;  /* 0x0000000000007918 */ /* 0x000fd00000000000 */
[----:B------:R-:W-:Y:S01]  /*7050*/  HGMMA.64x256x16.F32 R24, R176, gdesc[UR12].tnspB, R24, gsb0 ;  /* 0x43e0000cb0187df0 */ /* 0x000fe20008000818 */
[----:B------:R-:W-:Y:S01]  /*7060*/  UIADD3 UR14, UR10, 0x100, URZ ;  /* 0x000001000a0e7890 */ /* 0x000fe2000fffe03f */
[----:B------:R-:W-:Y:S01]  /*7070*/  UMOV UR15, 0x40000040 ;  /* 0x40000040000f7882 */ /* 0x000fe20000000000 */
        /* <DEDUP_REMOVED lines=24> */
[----:B------:R-:W-:Y:S01]  /*7200*/  UIADD3 UR10, UR10, 0x380, URZ ;  /* 0x000003800a0a7890 */ /* 0x000fe2000fffe03f */
[----:B------:R-:W-:Y:S02]  /*7210*/  WARPGROUP.DEPBAR.LE gsb0, 0x0 ;  /* 0x00008000000079c5 */ /* 0x000fe40000010000 */
[----:B------:R-:W-:-:S15]  /*7220*/  WARPGROUP.ARRIVE ;  /* 0x00000000000079c5 */ /* 0x000fde0000000000 */
[----:B------:R-:W-:-:S07]  /*7230*/  NOP ;  /* 0x0000000000007918 */ /* 0x000fce0000000000 */
[----:B------:R-:W-:Y:S03]  /*7240*/  HGMMA.64x256x16.F32 R24, R156, gdesc[UR12].tnspB, R24, gsb0 ;  /* 0x43e0000c9c187df0 */ /* 0x000fe60008000818 */
[----:B------:R-:W-:Y:S02]  /*7250*/  WARPGROUP.DEPBAR.LE gsb0, 0x0 ;  /* 0x00008000000079c5 */ /* 0x000fe40000010000 */
[----:B------:R-:W-:-:S15]  /*7260*/  WARPGROUP.ARRIVE ;  /* 0x00000000000079c5 */ /* 0x000fde0000000000 */
[----:B------:R-:W-:-:S08]  /*7270*/  NOP ;  /* 0x0000000000007918 */ /* 0x000fd00000000000 */
[----:B------:R-:W-:Y:S03]  /*7280*/  HGMMA.64x256x16.F32 R24, R152, gdesc[UR8].tnspB, R24, gsb0 ;  /* 0x43e0000898187df0 */ /* 0x000fe60008000818 */
[----:B------:R-:W-:Y:S02]  /*7290*/  WARPGROUP.DEPBAR.LE gsb0, 0x0 ;  /* 0x00008000000079c5 */ /* 0x000fe40000010000 */
[----:B------:R-:W-:Y:S05]  /*72a0*/  @!P0 BRA `(.L_x_30) ;  /* 0x0000000000048947 */ /* 0x000fea0003800000 */
[----:B------:R-:W-:Y:S01]  /*72b0*/  BPT.TRAP 0x1 ;  /* 0x000000040000795c */ /* 0x000fe20000300000 */
.L_x_30:
[----:B------:R-:W-:Y:S02]  /*72c0*/  R2UR UR10, R16 ;  /* 0x00000000100a72ca */ /* 0x000fe400000e0000 */
[----:B------:R-:W-:-:S13]  /*72d0*/  R2UR UR7, R11 ;  /* 0x000000000b0772ca */ /* 0x000fda00000e0000 */
[----:B------:R-:W-:-:S04]  /*72e0*/  ULEA UR7, UR7, UR10, 0x3 ;  /* 0x0000000a07077291 */ /* 0x000fc8000f8e183f */
[----:B------:R-:W-:-:S04]  /*72f0*/  UIADD3 UR7, UR7, 0x60028, URZ ;  /* 0x0006002807077890 */ /* 0x000fc8000fffe03f */
[----:B------:R-:W-:-:S09]  /*7300*/  UPRMT UR7, URZ, 0x654, UR7 ;  /* 0x000006543f077896 */ /* 0x000fd20008000007 */
[----:B------:R-:W-:Y:S01]  /*7310*/  SYNCS.ARRIVE.TRANS64.RED.A1T0 RZ, [UR7], RZ ;  /* 0x000000ffffff79a7 */ /* 0x000fe20008100407 */
[----:B------:R-:W-:Y:S05]  /*7320*/  @P1 BRA `(.L_x_31) ;  /* 0x0000000000041947 */ /* 0x000fea0003800000 */
[----:B------:R-:W-:Y:S01]  /*7330*/  BPT.TRAP 0x1 ;  /* 0x000000040000795c */ /* 0x000fe20000300000 */
.L_x_31:
[----:B------:R-:W-:-:S13]  /*7340*/  R2UR UR7, R11 ;  /* 0x000000000b0772ca */ /* 0x000fda00000e0000 */
[----:B------:R-:W-:-:S04]  /*7350*/  UIADD3 UR7, UR7, 0x1, URZ ;  /* 0x0000000107077890 */ /* 0x000fc8000fffe03f */
[----:B------:R-:W-:-:S04]  /*7360*/  UISETP.NE.AND UP0, UPT, UR7, 0x5, UPT ;  /* 0x000000050700788c */ /* 0x000fc8000bf05270 */
[----:B------:R-:W-:Y:S01]  /*7370*/  USEL UR10, UR7, URZ, UP0 ;  /* 0x0000003f070a7287 */ /* 0x000fe20008000000 */
[----:B------:R-:W-:Y:S11]  /*7380*/  @!P0 BRA `(.L_x_32) ;  /* 0x0000000000048947 */ /* 0x000ff60003800000 */
[----:B------:R-:W-:Y:S01]  /*7390*/  BPT.TRAP 0x1 ;  /* 0x000000040000795c */ /* 0x000fe20000300000 */
.L_x_32:
[----:B------:R-:W-:-:S13]  /*73a0*/  R2UR UR7, R16 ;  /* 0x00000000100772ca */ /* 0x000fda00000e0000 */
[----:B------:R-:W-:-:S04]  /*73b0*/  ULEA UR7, UR10, UR7, 0x3 ;  /* 0x000000070a077291 */ /* 0x000fc8000f8e183f */
[----:B------:R-:W-:-:S04]  /*73c0*/  UIADD3 UR7, UR7, 0x60028, URZ ;  /* 0x0006002807077890 */ /* 0x000fc8000fffe03f */
[----:B------:R-:W-:-:S09]  /*73d0*/  UPRMT UR7, URZ, 0x654, UR7 ;  /* 0x000006543f077896 */ /* 0x000fd20008000007 */
[----:B------:R-:W-:Y:S01]  /*73e0*/  SYNCS.ARRIVE.TRANS64.RED.A1T0 RZ, [UR7], RZ ;  /* 0x000000ffffff79a7 */ /* 0x000fe20008100407 */
[----:B------:R-:W-:Y:S05]  /*73f0*/  @P1 BRA `(.L_x_33) ;  /* 0x0000000000041947 */ /* 0x000fea0003800000 */
[----:B------:R-:W-:Y:S01]  /*7400*/  BPT.TRAP 0x1 ;  /* 0x000000040000795c */ /* 0x000fe20000300000 */
.L_x_33:
[----:B------:R-:W-:Y:S01]  /*7410*/  UIADD3 UR7, UR10, 0x1, URZ ;  /* 0x000000010a077890 */ /* 0x000fe2000fffe03f */
[C---:B------:R-:W-:Y:S01]  /*7420*/  ISETP.GT.AND P2, PT, R6.reuse, 0x2, PT ;  /* 0x000000020600780c */ /* 0x040fe20003f44270 */
[----:B------:R-:W-:Y:S01]  /*7430*/  UIADD3 UR6, UR6, 0x1, URZ ;  /* 0x0000000106067890 */ /* 0x000fe2000fffe03f */
[----:B------:R-:W-:Y:S01]  /*7440*/  IADD3 R6, R6, -0x1, RZ ;  /* 0xffffffff06067810 */ /* 0x000fe20007ffe0ff */
[----:B------:R-:W-:Y:S01]  /*7450*/  UISETP.NE.AND UP0, UPT, UR7, 0x5, UPT ;  /* 0x000000050700788c */ /* 0x000fe2000bf05270 */
[----:B-1----:R-:W-:Y:S01]  /*7460*/  MOV R17, R0 ;  /* 0x0000000000117202 */ /* 0x002fe20000000f00 */
[----:B------:R-:W-:Y:S01]  /*7470*/  UISETP.NE.AND UP2, UPT, UR6, 0x5, UPT ;  /* 0x000000050600788c */ /* 0x000fe2000bf45270 */
[----:B------:R-:W-:Y:S01]  /*7480*/  MOV R19, R5 ;  /* 0x0000000500137202 */ /* 0x000fe20000000f00 */
[----:B------:R-:W-:Y:S02]  /*7490*/  USEL UR10, UR7, URZ, UP0 ;  /* 0x0000003f070a7287 */ /* 0x000fe40008000000 */
[----:B------:R-:W-:-:S02]  /*74a0*/  USEL UR7, URZ, 0x1, UP2 ;  /* 0x000000013f077887 */ /* 0x000fc40009000000 */
[----:B------:R-:W-:Y:S02]  /*74b0*/  USEL UR61, UR6, URZ, UP2 ;  /* 0x0000003f063d7287 */ /* 0x000fe40009000000 */
[----:B------:R-:W-:Y:S02]  /*74c0*/  MOV R11, UR10 ;  /* 0x0000000a000b7c02 */ /* 0x000fe40008000f00 */
[----:B------:R-:W-:Y:S01]  /*74d0*/  LOP3.LUT R10, R10, UR7, RZ, 0x3c, !PT ;  /* 0x000000070a0a7c12 */ /* 0x000fe2000f8e3cff */
[----:B------:R-:W-:Y:S07]  /*74e0*/  @P2 BRA `(.L_x_34) ;  /* 0xffffffc800e82947 */ /* 0x000fee000383ffff */
.L_x_23:
[----:B------:R-:W1:Y:S01]  /*74f0*/  SHFL.BFLY PT, R6, R9, 0x1, 0x1f ;  /* 0x0c201f0009067f89 */ /* 0x000e6200000e0000 */
[----:B------:R-:W-:Y:S01]  /*7500*/  BSSY B0, `(.L_x_35) ;  /* 0x0000023000007945 */ /* 0x000fe20003800000 */
[----:B------:R-:W-:Y:S02]  /*7510*/  MOV R10, 0x7f800000 ;  /* 0x7f800000000a7802 */ /* 0x000fe40000000f00 */
[----:B------:R-:W2:Y:S01]  /*7520*/  SHFL.BFLY PT, R3, R8, 0x1, 0x1f ;  /* 0x0c201f0008037f89 */ /* 0x000ea200000e0000 */
[----:B------:R-:W-:Y:S01]  /*7530*/  MOV R11, 0x3f800000 ;  /* 0x3f800000000b7802 */ /* 0x000fe20000000f00 */
[----:B-1----:R-:W-:Y:S01]  /*7540*/  FADD R6, R6, R9 ;  /* 0x0000000906067221 */ /* 0x002fe20000000000 */
[----:B------:R-:W-:Y:S01]  /*7550*/  MOV R9, 0x7f800000 ;  /* 0x7f80000000097802 */ /* 0x000fe20000000f00 */
[----:B--2---:R-:W-:-:S03]  /*7560*/  FADD R17, R3, R8 ;  /* 0x0000000803117221 */ /* 0x004fc60000000000 */
[----:B------:R-:W1:Y:S01]  /*7570*/  SHFL.BFLY PT, R7, R6, 0x2, 0x1f ;  /* 0x0c401f0006077f89 */ /* 0x000e6200000e0000 */
[----:B------:R-:W-:-:S03]  /*7580*/  MOV R3, 0x3f800000 ;  /* 0x3f80000000037802 */ /* 0x000fc60000000f00 */
[----:B------:R-:W2:Y:S01]  /*7590*/  SHFL.BFLY PT, R20, R17, 0x2, 0x1f ;  /* 0x0c401f0011147f89 */ /* 0x000ea200000e0000 */
[C---:B-1----:R-:W-:Y:S01]  /*75a0*/  FSETP.NE.AND P0, PT, R6.reuse, -R7, PT ;  /* 0x800000070600720b */ /* 0x042fe20003f05000 */
[----:B------:R-:W-:Y:S01]  /*75b0*/  FADD R12, R6, R7 ;  /* 0x00000007060c7221 */ /* 0x000fe20000000000 */
[----:B--2---:R-:W-:-:S11]  /*75c0*/  FADD R8, R17, R20 ;  /* 0x0000001411087221 */ /* 0x004fd60000000000 */
[----:B------:R-:W-:Y:S05]  /*75d0*/  @!P0 BRA `(.L_x_36) ;  /* 0x0000000000548947 */ /* 0x000fea0003800000 */
[----:B------:R-:W-:Y:S01]  /*75e0*/  IADD3 R3, R12, 0x1800000, RZ ;  /* 0x018000000c037810 */ /* 0x000fe20007ffe0ff */
[----:B------:R-:W-:Y:S03]  /*75f0*/  BSSY B1, `(.L_x_37) ;  /* 0x000000c000017945 */ /* 0x000fe60003800000 */
[----:B------:R-:W-:-:S04]  /*7600*/  LOP3.LUT R3, R3, 0x7f800000, RZ, 0xc0, !PT ;  /* 0x7f80000003037812 */ /* 0x000fc800078ec0ff */
[----:B------:R-:W-:-:S13]  /*7610*/  ISETP.GT.U32.AND P0, PT, R3, 0x1ffffff, PT ;  /* 0x01ffffff0300780c */ /* 0x000fda0003f04070 */
[----:B------:R-:W-:Y:S05]  /*7620*/  @P0 BRA `(.L_x_38) ;  /* 0x0000000000100947 */ /* 0x000fea0003800000 */
[----:B------:R-:W-:Y:S02]  /*7630*/  MOV R6, R12 ;  /* 0x0000000c00067202 */ /* 0x000fe40000000f00 */
[----:B------:R-:W-:-:S07]  /*7640*/  MOV R15, 0x7660 ;  /* 0x00007660000f7802 */ /* 0x000fce0000000f00 */
[----:B------:R-:W-:Y:S05]  /*7650*/  CALL.REL.NOINC `($__internal_0_$__cuda_sm20_rcp_rn_f32_slowpath) ;  /* 0x0000004400ec7944 */ /* 0x000fea0003c00000 */
[----:B------:R-:W-:Y:S05]  /*7660*/  BRA `(.L_x_39) ;  /* 0x0000000000107947 */ /* 0x000fea0003800000 */
.L_x_38:
[----:B------:R-:W1:Y:S02]  /*7670*/  MUFU.RCP R3, R12 ;  /* 0x0000000c00037308 */ /* 0x000e640000001000 */
[----:B-1----:R-:W-:-:S04]  /*7680*/  FFMA R6, R12, R3, -1 ;  /* 0xbf8000000c067423 */ /* 0x002fc80000000003 */
[----:B------:R-:W-:-:S04]  /*7690*/  FADD.FTZ R6, -R6, -RZ ;  /* 0x800000ff06067221 */ /* 0x000fc80000010100 */
[----:B------:R-:W-:-:S07]  /*76a0*/  FFMA R3, R3, R6, R3 ;  /* 0x0000000603037223 */ /* 0x000fce0000000003 */
.L_x_39:
[----:B------:R-:W-:Y:S05]  /*76b0*/  BSYNC B1 ;  /* 0x0000000000017941 */ /* 0x000fea0003800000 */
.L_x_37:
[----:B------:R-:W-:Y:S01]  /*76c0*/  FSETP.GEU.AND P0, PT, |R12|, 1.175494350822287508e-38, PT ;  /* 0x008000000c00780b */ /* 0x000fe20003f0e200 */
[----:B------:R-:W-:-:S12]  /*76d0*/  ULDC UR4, c[0x0][0x600] ;  /* 0x0001800000047ab9 */ /* 0x000fd80000000800 */
[----:B------:R-:W-:-:S04]  /*76e0*/  @!P0 FMUL R12, R12, 16777216 ;  /* 0x4b8000000c0c8820 */ /* 0x000fc80000400000 */
[----:B------:R-:W1:Y:S02]  /*76f0*/  MUFU.LG2 R6, R12 ;  /* 0x0000000c00067308 */ /* 0x000e640000000c00 */
[----:B-1----:R-:W-:-:S04]  /*7700*/  @!P0 FADD R6, R6, -24 ;  /* 0xc1c0000006068421 */ /* 0x002fc80000000000 */
[----:B------:R-:W-:-:S04]  /*7710*/  FMUL R9, R6, 0.69314718246459960938 ;  /* 0x3f31721806097820 */ /* 0x000fc80000400000 */
[----:B------:R-:W-:-:S07]  /*7720*/  FFMA R9, R0, UR4, R9 ;  /* 0x0000000400097c23 */ /* 0x000fce0008000009 */
.L_x_36:
[----:B------:R-:W-:Y:S05]  /*7730*/  BSYNC B0 ;  /* 0x0000000000007941 */ /* 0x000fea0003800000 */
.L_x_35:
[----:B------:R-:W-:Y:S01]  /*7740*/  FSETP.NE.AND P0, PT, R17, -R20, PT ;  /* 0x800000141100720b */ /* 0x000fe20003f05000 */
[----:B------:R-:W-:Y:S01]  /*7750*/  ULDC UR4, c[0x0][0x608] ;  /* 0x0001820000047ab9 */ /* 0x000fe20000000800 */
[----:B------:R-:W-:Y:S01]  /*7760*/  BSSY B0, `(.L_x_40) ;  /* 0x0000059000007945 */ /* 0x000fe20003800000 */
[----:B------:R-:W-:-:S04]  /*7770*/  FMUL R3, R3, UR4 ;  /* 0x0000000403037c20 */ /* 0x000fc80008400000 */
        /* <DEDUP_REMOVED lines=64> */
[----:B------:R-:W-:Y:S06]  /*7b80*/  @!P0 BRA `(.L_x_41) ;  /* 0x0000000000588947 */ /* 0x000fec0003800000 */
        /* <DEDUP_REMOVED lines=8> */
[----:B------:R-:W-:Y:S01]  /*7c10*/  MOV R11, R3 ;  /* 0x00000003000b7202 */ /* 0x000fe20000000f00 */
[----:B------:R-:W-:Y:S06]  /*7c20*/  BRA `(.L_x_44) ;  /* 0x0000000000107947 */ /* 0x000fec0003800000 */
.L_x_43:
[----:B------:R-:W1:Y:S02]  /*7c30*/  MUFU.RCP R11, R8 ;  /* 0x00000008000b7308 */ /* 0x000e640000001000 */
[----:B-1----:R-:W-:-:S04]  /*7c40*/  FFMA R0, R8, R11, -1 ;  /* 0xbf80000008007423 */ /* 0x002fc8000000000b */
[----:B------:R-:W-:-:S04]  /*7c50*/  FADD.FTZ R0, -R0, -RZ ;  /* 0x800000ff00007221 */ /* 0x000fc80000010100 */
[----:B------:R-:W-:-:S07]  /*7c60*/  FFMA R11, R11, R0, R11 ;  /* 0x000000000b0b7223 */ /* 0x000fce000000000b */
.L_x_44:
[----:B------:R-:W-:Y:S05]  /*7c70*/  BSYNC B1 ;  /* 0x0000000000017941 */ /* 0x000fea0003800000 */
.L_x_42:
[----:B------:R-:W-:Y:S01]  /*7c80*/  FSETP.GEU.AND P0, PT, |R8|, 1.175494350822287508e-38, PT ;  /* 0x008000000800780b */ /* 0x000fe20003f0e200 */
[----:B------:R-:W-:-:S12]  /*7c90*/  ULDC UR4, c[0x0][0x600] ;  /* 0x0001800000047ab9 */ /* 0x000fd80000000800 */
[----:B------:R-:W-:-:S04]  /*7ca0*/  @!P0 FMUL R8, R8, 16777216 ;  /* 0x4b80000008088820 */ /* 0x000fc80000400000 */
[----:B------:R-:W1:Y:S02]  /*7cb0*/  MUFU.LG2 R0, R8 ;  /* 0x0000000800007308 */ /* 0x000e640000000c00 */
[----:B-1----:R-:W-:-:S04]  /*7cc0*/  @!P0 FADD R0, R0, -24 ;  /* 0xc1c0000000008421 */ /* 0x002fc80000000000 */
[----:B------:R-:W-:-:S04]  /*7cd0*/  FMUL R0, R0, 0.69314718246459960938 ;  /* 0x3f31721800007820 */ /* 0x000fc80000400000 */
[----:B------:R-:W-:-:S07]  /*7ce0*/  FFMA R10, R5, UR4, R0 ;  /* 0x00000004050a7c23 */ /* 0x000fce0008000000 */
.L_x_41:
[----:B------:R-:W-:Y:S05]  /*7cf0*/  BSYNC B0 ;  /* 0x0000000000007941 */ /* 0x000fea0003800000 */
.L_x_40:
[----:B------:R-:W-:Y:S01]  /*7d00*/  R2UR UR5, R2 ;  /* 0x00000000020572ca */ /* 0x000fe200000e0000 */
[----:B------:R-:W1:Y:S01]  /*7d10*/  S2R R3, SR_TID.X ;  /* 0x0000000000037919 */ /* 0x000e620000002100 */
[----:B------:R-:W-:Y:S01]  /*7d20*/  R2UR UR6, R16 ;  /* 0x00000000100672ca */ /* 0x000fe200000e0000 */
[----:B------:R-:W-:-:S10]  /*7d30*/  ULDC.64 UR8, c[0x0][0x208] ;  /* 0x0000820000087ab9 */ /* 0x000fd40000000a00 */
[----:B------:R-:W-:-:S06]  /*7d40*/  UIADD3 UR4, UR5, -0x1, URZ ;  /* 0xffffffff05047890 */ /* 0x000fcc000fffe03f */
[----:B------:R-:W-:Y:S01]  /*7d50*/  ISETP.NE.AND P0, PT, RZ, UR4, PT ;  /* 0x00000004ff007c0c */ /* 0x000fe2000bf05270 */
[----:B------:R-:W-:-:S03]  /*7d60*/  ULEA UR4, UR5, UR6, 0x3 ;  /* 0x0000000605047291 */ /* 0x000fc6000f8e183f */
[----:B------:R-:W-:Y:S01]  /*7d70*/  SEL R0, RZ, 0x1, P0 ;  /* 0x00000001ff007807 */ /* 0x000fe20000000000 */
[----:B------:R-:W-:Y:S02]  /*7d80*/  ULDC UR5, c[0x0][0x608] ;  /* 0x0001820000057ab9 */ /* 0x000fe40000000800 */
[----:B------:R-:W-:Y:S01]  /*7d90*/  FMUL R11, R11, UR5 ;  /* 0x000000050b0b7c20 */ /* 0x000fe20008400000 */
[----:B------:R-:W-:-:S04]  /*7da0*/  SHF.L.U32 R0, R0, 0x1f, RZ ;  /* 0x0000001f00007819 */ /* 0x000fc800000006ff */
[----:B------:R-:W2:Y:S01]  /*7db0*/  SYNCS.PHASECHK.TRANS64.TRYWAIT P0, [UR4+0x60098], R0 ;  /* 0x06009800ff0075a7 */ /* 0x000ea20008000144 */
[C---:B-1----:R-:W-:Y:S02]  /*7dc0*/  LOP3.LUT P1, RZ, R3.reuse, 0x3, RZ, 0xc0, !PT ;  /* 0x0000000303ff7812 */ /* 0x042fe4000782c0ff */
[----:B------:R-:W-:Y:S01]  /*7dd0*/  LOP3.LUT R18, R3, 0x7f, RZ, 0xc0, !PT ;  /* 0x0000007f03127812 */ /* 0x000fe200078ec0ff */
[----:B--2---:R-:W-:Y:S10]  /*7de0*/  @!P0 BRA `(.L_x_45) ;  /* 0x0000003c00788947 */ /* 0x004ff40003800000 */
.L_x_106:
[----:B------:R-:W-:Y:S01]  /*7df0*/  R2UR UR4, R4 ;  /* 0x00000000040472ca */ /* 0x000fe200000e0000 */
[----:B------:R-:W-:Y:S01]  /*7e00*/  BSSY B0, `(.L_x_46) ;  /* 0x0000019000007945 */ /* 0x000fe20003800000 */
[----:B------:R-:W-:-:S11]  /*7e10*/  SHF.R.U32.HI R19, RZ, 0x5, R18 ;  /* 0x00000005ff137819 */ /* 0x000fd60000011612 */
[----:B------:R-:W-:Y:S01]  /*7e20*/  USHF.L.U32 UR42, UR4, 0x6, URZ ;  /* 0x00000006042a7899 */ /* 0x000fe2000800063f */
[----:B------:R-:W-:Y:S11]  /*7e30*/  @P1 BRA `(.L_x_47) ;  /* 0x0000000000541947 */ /* 0x000ff60003800000 */
[----:B------:R-:W2:Y:S01]  /*7e40*/  S2UR UR4, SR_CTAID.Y ;  /* 0x00000000000479c3 */ /* 0x000ea20000002600 */
[----:B-1----:R-:W-:Y:S01]  /*7e50*/  SHF.R.U32.HI R0, RZ, 0x2, R3 ;  /* 0x00000002ff007819 */ /* 0x002fe20000011603 */
[----:B------:R-:W-:Y:S01]  /*7e60*/  ULDC.64 UR6, c[0x0][0x688] ;  /* 0x0001a20000067ab9 */ /* 0x000fe20000000a00 */
[----:B------:R-:W-:Y:S02]  /*7e70*/  SHF.L.U32 R3, R19, 0x4, RZ ;  /* 0x0000000413037819 */ /* 0x000fe400000006ff */
[----:B------:R-:W-:-:S03]  /*7e80*/  LOP3.LUT R0, R0, 0x7, RZ, 0xc0, !PT ;  /* 0x0000000700007812 */ /* 0x000fc600078ec0ff */
[----:B------:R-:W1:Y:S01]  /*7e90*/  S2UR UR5, SR_CTAID.Z ;  /* 0x00000000000579c3 */ /* 0x000e620000002700 */
[----:B------:R-:W-:-:S04]  /*7ea0*/  LOP3.LUT R0, R3, 0xfffffff0, R0, 0xe2, !PT ;  /* 0xfffffff003007812 */ /* 0x000fc800078ee200 */
[----:B------:R-:W-:-:S04]  /*7eb0*/  IADD3 R4, R0, UR42, RZ ;  /* 0x0000002a00047c10 */ /* 0x000fc8000fffe0ff */
[----:B------:R-:W-:Y:S01]  /*7ec0*/  IADD3 R3, R4, 0x8, RZ ;  /* 0x0000000804037810 */ /* 0x000fe20007ffe0ff */
[----:B--2---:R-:W-:-:S04]  /*7ed0*/  UIMAD UR4, UR4, UR6, UR42 ;  /* 0x00000006040472a4 */ /* 0x004fc8000f8e022a */
[----:B-1----:R-:W-:-:S03]  /*7ee0*/  UIMAD UR4, UR5, UR7, UR4 ;  /* 0x00000007050472a4 */ /* 0x002fc6000f8e0204 */
[----:B------:R-:W-:Y:S02]  /*7ef0*/  ULDC UR5, c[0x0][0x288] ;  /* 0x0000a20000057ab9 */ /* 0x000fe40000000800 */
[----:B------:R-:W-:Y:S02]  /*7f00*/  ISETP.GE.U32.AND P0, PT, R4, UR5, PT ;  /* 0x0000000504007c0c */ /* 0x000fe4000bf06070 */
[----:B------:R-:W-:Y:S02]  /*7f10*/  IADD3 R0, P2, R0, UR4, RZ ;  /* 0x0000000400007c10 */ /* 0x000fe4000ff5e0ff */
[----:B------:R-:W-:Y:S01]  /*7f20*/  ISETP.GE.U32.AND P1, PT, R3, UR5, PT ;  /* 0x0000000503007c0c */ /* 0x000fe2000bf26070 */
[----:B------:R-:W-:Y:S01]  /*7f30*/  ULDC.64 UR4, c[0x0][0x680] ;  /* 0x0001a00000047ab9 */ /* 0x000fe20000000a00 */
[----:B------:R-:W-:Y:S02]  /*7f40*/  IADD3.X R3, RZ, RZ, RZ, P2, !PT ;  /* 0x000000ffff037210 */ /* 0x000fe400017fe4ff */
[----:B------:R-:W-:-:S04]  /*7f50*/  LEA R4, P2, R0, UR4, 0x2 ;  /* 0x0000000400047c11 */ /* 0x000fc8000f8410ff */
[----:B------:R-:W-:-:S05]  /*7f60*/  LEA.HI.X R5, R0, UR5, R3, 0x2, P2 ;  /* 0x0000000500057c11 */ /* 0x000fca00090f1403 */
[----:B------:R2:W-:Y:S04]  /*7f70*/  @!P0 STG.E desc[UR8][R4.64], R9 ;  /* 0x0000000904008986 */ /* 0x0005e8000c101908 */
[----:B------:R2:W-:Y:S02]  /*7f80*/  @!P1 STG.E desc[UR8][R4.64+0x20], R10 ;  /* 0x0000200a04009986 */ /* 0x0005e4000c101908 */
.L_x_47:
[----:B------:R-:W-:Y:S05]  /*7f90*/  BSYNC B0 ;  /* 0x0000000000007941 */ /* 0x000fea0003800000 */
.L_x_46:
[----:B------:R-:W-:Y:S01]  /*7fa0*/  ULDC.64 UR4, c[0x0][0x730] ;  /* 0x0001cc0000047ab9 */ /* 0x000fe20000000a00 */
[-C--:B------:R-:W-:Y:S01]  /*7fb0*/  FMUL R26, R26, R11.reuse ;  /* 0x0000000b1a1a7220 */ /* 0x080fe20000400000 */
[----:B------:R-:W-:Y:S01]  /*7fc0*/  ISETP.NE.U32.AND P0, PT, RZ, UR4, PT ;  /* 0x00000004ff007c0c */ /* 0x000fe2000bf05070 */
[-C--:B------:R-:W-:Y:S01]  /*7fd0*/  FMUL R27, R27, R11.reuse ;  /* 0x0000000b1b1b7220 */ /* 0x080fe20000400000 */
[-C--:B------:R-:W-:Y:S01]  /*7fe0*/  FMUL R30, R30, R11.reuse ;  /* 0x0000000b1e1e7220 */ /* 0x080fe20000400000 */
[-C--:B------:R-:W-:Y:S01]  /*7ff0*/  FMUL R31, R31, R11.reuse ;  /* 0x0000000b1f1f7220 */ /* 0x080fe20000400000 */
[----:B------:R-:W-:Y:S01]  /*8000*/  ISETP.NE.AND.EX P0, PT, RZ, UR5, PT, P0 ;  /* 0x00000005ff007c0c */ /* 0x000fe2000bf05300 */
        /* <DEDUP_REMOVED lines=60> */
[----:B------:R-:W-:Y:S06]  /*83d0*/  @P0 BRA `(.L_x_48) ;  /* 0x0000000000200947 */ /* 0x000fec0003800000 */
[----:B------:R-:W-:Y:S02]  /*83e0*/  ULDC.64 UR4, c[0x0][0x728] ;  /* 0x0001ca0000047ab9 */ /* 0x000fe40000000a00 */
[----:B------:R-:W-:-:S04]  /*83f0*/  ISETP.NE.U32.AND P0, PT, RZ, UR4, PT ;  /* 0x00000004ff007c0c */ /* 0x000fc8000bf05070 */
[----:B------:R-:W-:-:S13]  /*8400*/  ISETP.NE.AND.EX P0, PT, RZ, UR5, PT, P0 ;  /* 0x00000005ff007c0c */ /* 0x000fda000bf05300 */
[----:B------:R-:W-:Y:S05]  /*8410*/  @!P0 BRA `(.L_x_49) ;  /* 0x00000000000c8947 */ /* 0x000fea0003800000 */
[----:B-12---:R-:W1:Y:S02]  /*8420*/  LDC.64 R4, c[0x0][0x728] ;  /* 0x0001ca00ff047b82 */ /* 0x006e640000000a00 */
[----:B-1----:R4:W5:Y:S01]  /*8430*/  LDG.E R22, desc[UR8][R4.64] ;  /* 0x0000000804167981 */ /* 0x002962000c1e1900 */
[----:B------:R-:W-:Y:S05]  /*8440*/  BRA `(.L_x_48) ;  /* 0x0000000000047947 */ /* 0x000fea0003800000 */
.L_x_49:
[----:B------:R-:W3:Y:S02]  /*8450*/  LDC R22, c[0x0][0x720] ;  /* 0x0001c800ff167b82 */ /* 0x000ee40000000800 */
.L_x_48:
[----:B-1----:R-:W-:-:S04]  /*8460*/  MOV R0, RZ ;  /* 0x000000ff00007202 */ /* 0x002fc80000000f00 */
[----:B------:R-:W-:-:S13]  /*8470*/  LOP3.LUT P0, RZ, R0, 0x1bf, RZ, 0xc0, !PT ;  /* 0x000001bf00ff7812 */ /* 0x000fda000780c0ff */
[----:B------:R-:W-:Y:S05]  /*8480*/  @!P0 BRA `(.L_x_50) ;  /* 0x0000000000408947 */ /* 0x000fea0003800000 */
[----:B------:R-:W-:Y:S01]  /*8490*/  MOV R14, 0x0 ;  /* 0x00000000000e7802 */ /* 0x000fe20000000f00 */
[----:B------:R-:W-:Y:S01]  /*84a0*/  ULDC.64 UR4, c[0x4][0x70] ;  /* 0x01001c0000047ab9 */ /* 0x000fe20000000a00 */
[----:B------:R-:W-:Y:S01]  /*84b0*/  ULDC.64 UR6, c[0x4][0x8] ;  /* 0x0100020000067ab9 */ /* 0x000fe20000000a00 */
[----:B--2-4-:R-:W-:Y:S02]  /*84c0*/  MOV R4, UR4 ;  /* 0x0000000400047c02 */ /* 0x014fe40008000f00 */
[----:B------:R-:W-:Y:S01]  /*84d0*/  MOV R5, UR5 ;  /* 0x0000000500057c02 */ /* 0x000fe20008000f00 */
[----:B------:R-:W1:Y:S01]  /*84e0*/  LDC.64 R14, c[0x4][R14] ;  /* 0x010000000e0e7b82 */ /* 0x000e620000000a00 */
[----:B------:R-:W-:Y:S01]  /*84f0*/  ULDC.64 UR4, c[0x4][0x78] ;  /* 0x01001e0000047ab9 */ /* 0x000fe20000000a00 */
[----:B------:R-:W-:Y:S02]  /*8500*/  MOV R10, UR6 ;  /* 0x00000006000a7c02 */ /* 0x000fe40008000f00 */
[----:B------:R-:W-:-:S02]  /*8510*/  MOV R6, UR4 ;  /* 0x0000000400067c02 */ /* 0x000fc40008000f00 */
[----:B------:R-:W-:Y:S02]  /*8520*/  MOV R7, UR5 ;  /* 0x0000000500077c02 */ /* 0x000fe40008000f00 */
[----:B------:R-:W-:Y:S02]  /*8530*/  MOV R11, UR7 ;  /* 0x00000007000b7c02 */ /* 0x000fe40008000f00 */
[----:B------:R-:W-:Y:S02]  /*8540*/  MOV R8, 0x70 ;  /* 0x0000007000087802 */ /* 0x000fe40000000f00 */
[----:B------:R-:W-:Y:S02]  /*8550*/  MOV R12, 0x1 ;  /* 0x00000001000c7802 */ /* 0x000fe40000000f00 */
[----:B------:R-:W-:-:S07]  /*8560*/  MOV R13, RZ ;  /* 0x000000ff000d7202 */ /* 0x000fce0000000f00 */
[----:B------:R-:W-:-:S07]  /*8570*/  LEPC R20, `(.L_x_50) ;  /* 0x000000001014794e */ /* 0x000fce0000000000 */
[----:B-1-3-5:R-:W-:Y:S05]  /*8580*/  CALL.ABS.NOINC R14 ;  /* 0x000000000e007343 */ /* 0x02afea0003c00000 */
.L_x_50:
[----:B------:R-:W-:Y:S02]  /*8590*/  R2UR UR4, R2 ;  /* 0x00000000020472ca */ /* 0x000fe400000e0000 */
[----:B------:R-:W-:-:S11]  /*85a0*/  R2UR UR5, R16 ;  /* 0x00000000100572ca */ /* 0x000fd600000e0000 */
[----:B------:R-:W-:Y:S02]  /*85b0*/  UIADD3 UR4, UR4, -0x1, URZ ;  /* 0xffffffff04047890 */ /* 0x000fe4000fffe03f */
[----:B------:R-:W-:-:S04]  /*85c0*/  MOV R17, UR5 ;  /* 0x0000000500117c02 */ /* 0x000fc80008000f00 */
[----:B------:R-:W-:-:S05]  /*85d0*/  MOV R0, UR4 ;  /* 0x0000000400007c02 */ /* 0x000fca0008000f00 */
[----:B------:R-:W-:-:S05]  /*85e0*/  IMAD R17, R0, 0x2200, R17 ;  /* 0x0000220000117824 */ /* 0x000fca00078e0211 */
        /* <DEDUP_REMOVED lines=18> */
.L_x_51:
[----:B--2-4-:R-:W1:Y:S01]  /*8710*/  S2R R5, SR_TID.X ;  /* 0x0000000000057919 */ /* 0x014e620000002100 */
[----:B------:R-:W-:Y:S01]  /*8720*/  ULDC.64 UR4, c[0x0][0x730] ;  /* 0x0001cc0000047ab9 */ /* 0x000fe20000000a00 */
[----:B------:R-:W-:Y:S02]  /*8730*/  IADD3 R18, R18, 0x1f, RZ ;  /* 0x0000001f12127810 */ /* 0x000fe40007ffe0ff */
[----:B------:R-:W-:Y:S02]  /*8740*/  ISETP.NE.U32.AND P0, PT, RZ, UR4, PT ;  /* 0x00000004ff007c0c */ /* 0x000fe4000bf05070 */
[----:B------:R-:W-:Y:S02]  /*8750*/  ISETP.GT.U32.AND P1, PT, R18, 0x3e, PT ;  /* 0x0000003e1200780c */ /* 0x000fe40003f24070 */
[----:B------:R-:W-:-:S13]  /*8760*/  ISETP.NE.AND.EX P0, PT, RZ, UR5, PT, P0 ;  /* 0x00000005ff007c0c */ /* 0x000fda000bf05300 */
[----:B---3-5:R-:W2:Y:S01]  /*8770*/  @P0 LDC R22, c[0x0][0x720] ;  /* 0x0001c800ff160b82 */ /* 0x028ea20000000800 */
[----:B-1----:R-:W-:Y:S02]  /*8780*/  SHF.L.U32 R0, R5, 0x5, RZ ;  /* 0x0000000505007819 */ /* 0x002fe400000006ff */
[----:B------:R-:W-:Y:S02]  /*8790*/  SHF.R.U32.HI R4, RZ, 0x1, R5 ;  /* 0x00000001ff047819 */ /* 0x000fe40000011605 */
[C---:B------:R-:W-:Y:S02]  /*87a0*/  LOP3.LUT R3, R0.reuse, 0xc0, RZ, 0xc0, !PT ;  /* 0x000000c000037812 */ /* 0x040fe400078ec0ff */
[----:B------:R-:W-:Y:S02]  /*87b0*/  LOP3.LUT R6, R0, 0x20, RZ, 0xc0, !PT ;  /* 0x0000002000067812 */ /* 0x000fe400078ec0ff */
[----:B------:R-:W-:Y:S02]  /*87c0*/  LOP3.LUT R3, R3, 0x8, R4, 0xf8, !PT ;  /* 0x0000000803037812 */ /* 0x000fe400078ef804 */
[----:B------:R-:W-:-:S02]  /*87d0*/  SHF.L.U32 R4, R5, 0x2, RZ ;  /* 0x0000000205047819 */ /* 0x000fc400000006ff */
[----:B------:R-:W-:Y:S01]  /*87e0*/  LEA R6, R19, R6, 0x9 ;  /* 0x0000000613067211 */ /* 0x000fe200078e48ff */
[-C--:B--2---:R-:W-:Y:S01]  /*87f0*/  FMUL R25, R25, R22.reuse ;  /* 0x0000001619197220 */ /* 0x084fe20000400000 */
[----:B------:R-:W-:Y:S01]  /*8800*/  LOP3.LUT R3, R3, 0x18, R4, 0x78, !PT ;  /* 0x0000001803037812 */ /* 0x000fe200078e7804 */
[-C--:B------:R-:W-:Y:S01]  /*8810*/  FMUL R4, R24, R22.reuse ;  /* 0x0000001618047220 */ /* 0x080fe20000400000 */
[----:B------:R-:W-:Y:S01]  /*8820*/  LOP3.LUT R0, R0, 0x100, RZ, 0xc0, !PT ;  /* 0x0000010000007812 */ /* 0x000fe200078ec0ff */
[-C--:B------:R-:W-:Y:S01]  /*8830*/  FMUL R9, R34, R22.reuse ;  /* 0x0000001622097220 */ /* 0x080fe20000400000 */
[-C--:B------:R-:W-:Y:S01]  /*8840*/  FMUL R18, R35, R22.reuse ;  /* 0x0000001623127220 */ /* 0x080fe20000400000 */
[----:B------:R-:W-:Y:S01]  /*8850*/  LOP3.LUT P0, RZ, R5, 0x4, RZ, 0xc0, !PT ;  /* 0x0000000405ff7812 */ /* 0x000fe2000780c0ff */
[----:B------:R-:W-:Y:S01]  /*8860*/  FMUL R5, R26, R22 ;  /* 0x000000161a057220 */ /* 0x000fe20000400000 */
[----:B------:R-:W-:Y:S01]  /*8870*/  IADD3 R0, R3, R6, R0 ;  /* 0x0000000603007210 */ /* 0x000fe20007ffe000 */
        /* <DEDUP_REMOVED lines=12> */
[-C--:B------:R-:W-:Y:S01]  /*8940*/  FMUL R12, R41, R22.reuse ;  /* 0x00000016290c7220 */ /* 0x080fe20000400000 */
[----:B------:R-:W-:Y:S01]  /*8950*/  F2FP.F16.F32.PACK_AB R9, R18, R9 ;  /* 0x000000091209723e */ /* 0x000fe200000000ff */
[-C--:B------:R-:W-:Y:S01]  /*8960*/  FMUL R3, R40, R22.reuse ;  /* 0x0000001628037220 */ /* 0x080fe20000400000 */
[----:B------:R-:W-:Y:S01]  /*8970*/  MOV R18, 0x10 ;  /* 0x0000001000127802 */ /* 0x000fe20000000f00 */
[-C--:B------:R-:W-:Y:S01]  /*8980*/  FMUL R13, R43, R22.reuse ;  /* 0x000000162b0d7220 */ /* 0x080fe20000400000 */
[----:B------:R-:W-:Y:S01]  /*8990*/  LEA R25, R0, R17, 0x1 ;  /* 0x0000001100197211 */ /* 0x000fe200078e08ff */
[-C--:B------:R-:W-:Y:S01]  /*89a0*/  FMUL R42, R42, R22.reuse ;  /* 0x000000162a2a7220 */ /* 0x080fe20000400000 */
[----:B------:R-:W-:Y:S01]  /*89b0*/  F2FP.F16.F32.PACK_AB R5, R6, R5 ;  /* 0x000000050605723e */ /* 0x000fe200000000ff */
[-C--:B------:R-:W-:Y:S01]  /*89c0*/  FMUL R14, R45, R22.reuse ;  /* 0x000000162d0e7220 */ /* 0x080fe20000400000 */
[----:B------:R-:W-:Y:S01]  /*89d0*/  F2FP.F16.F32.PACK_AB R7, R8, R7 ;  /* 0x000000070807723e */ /* 0x000fe200000000ff */
        /* <DEDUP_REMOVED lines=107> */
[----:B------:R-:W-:-:S02]  /*9090*/  F2FP.F16.F32.PACK_AB R6, R29, R28 ;  /* 0x0000001c1d06723e */ /* 0x000fc400000000ff */
[----:B------:R-:W-:Y:S02]  /*90a0*/  F2FP.F16.F32.PACK_AB R8, R33, R32 ;  /* 0x000000202108723e */ /* 0x000fe400000000ff */
[----:B------:R-:W-:Y:S02]  /*90b0*/  F2FP.F16.F32.PACK_AB R10, R37, R10 ;  /* 0x0000000a250a723e */ /* 0x000fe400000000ff */
[----:B------:R-:W-:Y:S02]  /*90c0*/  F2FP.F16.F32.PACK_AB R11, R24, R11 ;  /* 0x0000000b180b723e */ /* 0x000fe400000000ff */
[----:B------:R-:W-:Y:S02]  /*90d0*/  SEL R0, R18, 0xfffffff0, !P0 ;  /* 0xfffffff012007807 */ /* 0x000fe40004000000 */
[----:B------:R-:W-:Y:S01]  /*90e0*/  IADD3 R27, R25, 0x1000, RZ ;  /* 0x00001000191b7810 */ /* 0x000fe20007ffe0ff */
[----:B------:R-:W-:Y:S06]  /*90f0*/  @P1 BRA `(.L_x_52) ;  /* 0x0000000000041947 */ /* 0x000fec0003800000 */
[----:B------:R-:W-:-:S04]  /*9100*/  DEPBAR.LE SB0, 0x1 ;  /* 0x000080400000791a */ /* 0x000fc80000000000 */
.L_x_52:
[----:B------:R-:W-:Y:S05]  /*9110*/  WARPSYNC.ALL ;  /* 0x0000000000007948 */ /* 0x000fea0003800000 */
[----:B------:R-:W-:Y:S01]  /*9120*/  BAR.SYNC.DEFER_BLOCKING 0x1, 0x80 ;  /* 0x0042000000007b1d */ /* 0x000fe20000010000 */
[C---:B------:R-:W-:Y:S02]  /*9130*/  LEA R27, R0.reuse, R27, 0x1 ;  /* 0x0000001b001b7211 */ /* 0x040fe400078e08ff */
[----:B------:R-:W-:Y:S02]  /*9140*/  LEA R0, R0, R25, 0x1 ;  /* 0x0000001900007211 */ /* 0x000fe400078e08ff */
[----:B------:R-:W-:Y:S01]  /*9150*/  F2FP.F16.F32.PACK_AB R20, R20, R23 ;  /* 0x000000171414723e */ /* 0x000fe200000000ff */
[----:B------:R-:W-:Y:S01]  /*9160*/  BSSY B0, `(.L_x_53) ;  /* 0x000001c000007945 */ /* 0x000fe20003800000 */
[----:B------:R-:W-:-:S02]  /*9170*/  F2FP.F16.F32.PACK_AB R12, R12, R3 ;  /* 0x000000030c0c723e */ /* 0x000fc400000000ff */
[----:B------:R-:W-:Y:S02]  /*9180*/  F2FP.F16.F32.PACK_AB R13, R13, R42 ;  /* 0x0000002a0d0d723e */ /* 0x000fe400000000ff */
[----:B------:R-:W-:Y:S02]  /*9190*/  F2FP.F16.F32.PACK_AB R14, R14, R19 ;  /* 0x000000130e0e723e */ /* 0x000fe400000000ff */
[----:B------:R-:W-:Y:S02]  /*91a0*/  F2FP.F16.F32.PACK_AB R15, R15, R46 ;  /* 0x0000002e0f0f723e */ /* 0x000fe400000000ff */
[----:B------:R-:W-:Y:S02]  /*91b0*/  F2FP.F16.F32.PACK_AB R21, R21, R50 ;  /* 0x000000321515723e */ /* 0x000fe400000000ff */
[----:B------:R-:W-:Y:S02]  /*91c0*/  F2FP.F16.F32.PACK_AB R22, R53, R52 ;  /* 0x000000343516723e */ /* 0x000fe400000000ff */
[----:B------:R-:W-:Y:S01]  /*91d0*/  F2FP.F16.F32.PACK_AB R23, R55, R54 ;  /* 0x000000363717723e */ /* 0x000fe200000000ff */
[----:B------:R1:W-:Y:S04]  /*91e0*/  STSM.16.M88.4 [R25], R4 ;  /* 0x0000000419007844 */ /* 0x0003e80000000200 */
[----:B------:R1:W-:Y:S01]  /*91f0*/  STSM.16.M88.4 [R0], R8 ;  /* 0x0000000800007844 */ /* 0x0003e20000000200 */
[----:B------:R-:W-:Y:S01]  /*9200*/  @!PT LDS RZ, [RZ] ;  /* 0x00000000fffff984 */ /* 0x000fe20000000800 */
[----:B------:R-:W-:Y:S01]  /*9210*/  @!PT LDS RZ, [RZ] ;  /* 0x00000000fffff984 */ /* 0x000fe20000000800 */
[----:B------:R-:W-:Y:S01]  /*9220*/  @!PT LDS RZ, [RZ] ;  /* 0x00000000fffff984 */ /* 0x000fe20000000800 */
[----:B------:R-:W-:Y:S01]  /*9230*/  @!PT LDS RZ, [RZ] ;  /* 0x00000000fffff984 */ /* 0x000fe20000000800 */
[----:B------:R2:W-:Y:S06]  /*9240*/  MEMBAR.ALL.CTA ;  /* 0x0000000000007992 */ /* 0x0005ec0000008000 */
[----:B--2---:R-:W2:Y:S02]  /*9250*/  FENCE.VIEW.ASYNC.S ;  /* 0x00000000000073c6 */ /* 0x004ea40000000000 */
[----:B--2---:R-:W-:Y:S06]  /*9260*/  BAR.SYNC.DEFER_BLOCKING 0x1, 0x80 ;  /* 0x0042000000007b1d */ /* 0x004fec0000010000 */
[----:B------:R-:W-:Y:S05]  /*9270*/  @P1 BRA `(.L_x_54) ;  /* 0x0000000000281947 */ /* 0x000fea0003800000 */
[----:B------:R-:W-:Y:S01]  /*9280*/  S2UR UR44, SR_CTAID.Z ;  /* 0x00000000002c79c3 */ /* 0x000fe20000002700 */
[----:B------:R-:W-:Y:S01]  /*9290*/  ULDC.64 UR4, c[0x0][0x198] ;  /* 0x0000660000047ab9 */ /* 0x000fe20000000a00 */
[----:B------:R-:W-:Y:S01]  /*92a0*/  R2UR UR40, R17 ;  /* 0x00000000112872ca */ /* 0x000fe200000e0000 */
[----:B------:R-:W-:Y:S01]  /*92b0*/  UIADD3 UR4, UP0, UR4, 0x670, URZ ;  /* 0x0000067004047890 */ /* 0x000fe2000ff1e03f */
[----:B------:R-:W-:-:S03]  /*92c0*/  UMOV UR41, URZ ;  /* 0x0000003f00297c82 */ /* 0x000fc60008000000 */
[----:B------:R-:W-:Y:S01]  /*92d0*/  UIADD3.X UR5, URZ, UR5, URZ, UP0, !UPT ;  /* 0x000000053f057290 */ /* 0x000fe200087fe43f */
[----:B------:R-:W2:Y:S08]  /*92e0*/  S2UR UR43, SR_CTAID.Y ;  /* 0x00000000002b79c3 */ /* 0x000eb00000002600 */
[----:B--2---:R2:W-:Y:S01]  /*92f0*/  UTMASTG.4D [UR40], [UR4] ;  /* 0x00000028040073b5 */ /* 0x0045e20008018000 */
[----:B------:R0:W-:Y:S01]  /*9300*/  UTMACMDFLUSH ;  /* 0x00000000000079b7 */ /* 0x0001e20000000000 */
[----:B--2---:R-:W-:-:S04]  /*9310*/  DEPBAR.LE SB0, 0x1 ;  /* 0x000080400000791a */ /* 0x004fc80000000000 */
.L_x_54:
[----:B------:R-:W-:Y:S05]  /*9320*/  BSYNC B0 ;  /* 0x0000000000007941 */ /* 0x000fea0003800000 */
.L_x_53:
[----:B------:R-:W-:Y:S01]  /*9330*/  BAR.SYNC.DEFER_BLOCKING 0x1, 0x80 ;  /* 0x0042000000007b1d */ /* 0x000fe20000010000 */
[----:B-1----:R-:W-:Y:S02]  /*9340*/  F2FP.F16.F32.PACK_AB R4, R57, R56 ;  /* 0x000000383904723e */ /* 0x002fe400000000ff */
[----:B------:R-:W-:Y:S02]  /*9350*/  F2FP.F16.F32.PACK_AB R5, R59, R58 ;  /* 0x0000003a3b05723e */ /* 0x000fe400000000ff */
[----:B------:R-:W-:Y:S01]  /*9360*/  F2FP.F16.F32.PACK_AB R6, R61, R60 ;  /* 0x0000003c3d06723e */ /* 0x000fe200000000ff */
[----:B------:R-:W-:Y:S01]  /*9370*/  BSSY B0, `(.L_x_55) ;  /* 0x000001c000007945 */ /* 0x000fe20003800000 */
[----:B------:R-:W-:Y:S02]  /*9380*/  F2FP.F16.F32.PACK_AB R7, R63, R62 ;  /* 0x0000003e3f07723e */ /* 0x000fe400000000ff */
[----:B------:R-:W-:Y:S02]  /*9390*/  F2FP.F16.F32.PACK_AB R8, R65, R64 ;  /* 0x000000404108723e */ /* 0x000fe400000000ff */
[----:B------:R-:W-:-:S02]  /*93a0*/  F2FP.F16.F32.PACK_AB R9, R67, R66 ;  /* 0x000000424309723e */ /* 0x000fc400000000ff */
[----:B------:R-:W-:Y:S02]  /*93b0*/  F2FP.F16.F32.PACK_AB R10, R69, R68 ;  /* 0x00000044450a723e */ /* 0x000fe400000000ff */
[----:B------:R-:W-:Y:S01]  /*93c0*/  F2FP.F16.F32.PACK_AB R11, R71, R70 ;  /* 0x00000046470b723e */ /* 0x000fe200000000ff */
[----:B------:R1:W-:Y:S04]  /*93d0*/  STSM.16.M88.4 [R25+0x1000], R12 ;  /* 0x0010000c19007844 */ /* 0x0003e80000000200 */
[----:B------:R1:W-:Y:S01]  /*93e0*/  STSM.16.M88.4 [R0+0x1000], R20 ;  /* 0x0010001400007844 */ /* 0x0003e20000000200 */
        /* <DEDUP_REMOVED lines=9> */
[----:B------:R-:W-:Y:S01]  /*9480*/  R2UR UR8, R17 ;  /* 0x00000000110872ca */ /* 0x000fe200000e0000 */
[----:B------:R-:W-:Y:S01]  /*9490*/  ULDC.64 UR4, c[0x0][0x198] ;  /* 0x0000660000047ab9 */ /* 0x000fe20000000a00 */
[----:B------:R-:W-:Y:S01]  /*94a0*/  UMOV UR9, 0x20 ;  /* 0x0000002000097882 */ /* 0x000fe20000000000 */
[----:B------:R-:W-:Y:S01]  /*94b0*/  UIADD3 UR4, UP0, UR4, 0x670, URZ ;  /* 0x0000067004047890 */ /* 0x000fe2000ff1e03f */
[----:B------:R-:W-:-:S03]  /*94c0*/  UMOV UR10, UR42 ;  /* 0x0000002a000a7c82 */ /* 0x000fc60008000000 */
[----:B------:R-:W2:Y:S01]  /*94d0*/  S2UR UR11, SR_CTAID.Y ;  /* 0x00000000000b79c3 */ /* 0x000ea20000002600 */
[----:B------:R-:W-:-:S05]  /*94e0*/  UIADD3.X UR5, URZ, UR5, URZ, UP0, !UPT ;  /* 0x000000053f057290 */ /* 0x000fca00087fe43f */
[----:B------:R-:W-:-:S09]  /*94f0*/  UIADD3 UR8, UR8, 0x1000, URZ ;  /* 0x0000100008087890 */ /* 0x000fd2000fffe03f */
[----:B--2---:R2:W-:Y:S01]  /*9500*/  UTMASTG.4D [UR8], [UR4] ;  /* 0x00000008040073b5 */ /* 0x0045e20008018000 */
[----:B------:R0:W-:Y:S01]  /*9510*/  UTMACMDFLUSH ;  /* 0x00000000000079b7 */ /* 0x0001e20000000000 */
[----:B--2---:R-:W-:-:S04]  /*9520*/  DEPBAR.LE SB0, 0x1 ;  /* 0x000080400000791a */ /* 0x004fc80000000000 */
.L_x_56:
[----:B------:R-:W-:Y:S05]  /*9530*/  BSYNC B0 ;  /* 0x0000000000007941 */ /* 0x000fea0003800000 */
.L_x_55:
        /* <DEDUP_REMOVED lines=24> */
[----:B------:R-:W-:Y:S01]  /*96c0*/  UMOV UR9, 0x40 ;  /* 0x0000004000097882 */ /* 0x000fe20000000000 */
[----:B------:R-:W-:Y:S02]  /*96d0*/  UMOV UR10, UR42 ;  /* 0x0000002a000a7c82 */ /* 0x000fe40008000000 */
[----:B------:R-:W-:Y:S01]  /*96e0*/  UIADD3.X UR5, URZ, UR5, URZ, UP0, !UPT ;  /* 0x000000053f057290 */ /* 0x000fe200087fe43f */
[----:B------:R-:W2:Y:S08]  /*96f0*/  S2UR UR11, SR_CTAID.Y ;  /* 0x00000000000b79c3 */ /* 0x000eb00000002600 */
[----:B--2---:R2:W-:Y:S01]  /*9700*/  UTMASTG.4D [UR8], [UR4] ;  /* 0x00000008040073b5 */ /* 0x0045e20008018000 */
[----:B------:R0:W-:Y:S01]  /*9710*/  UTMACMDFLUSH ;  /* 0x00000000000079b7 */ /* 0x0001e20000000000 */
[----:B--2---:R-:W-:-:S04]  /*9720*/  DEPBAR.LE SB0, 0x1 ;  /* 0x000080400000791a */ /* 0x004fc80000000000 */
.L_x_58:
[----:B------:R-:W-:Y:S05]  /*9730*/  BSYNC B0 ;  /* 0x0000000000007941 */ /* 0x000fea0003800000 */
.L_x_57:
        /* <DEDUP_REMOVED lines=32> */
.L_x_60:
[----:B------:R-:W-:Y:S05]  /*9940*/  BSYNC B0 ;  /* 0x0000000000007941 */ /* 0x000fea0003800000 */
.L_x_59:
[----:B------:R-:W-:Y:S01]  /*9950*/  BAR.SYNC.DEFER_BLOCKING 0x1, 0x80 ;  /* 0x0042000000007b1d */ /* 0x000fe20000010000 */
[----:B------:R-:W-:Y:S02]  /*9960*/  F2FP.F16.F32.PACK_AB R104, R105, R104 ;  /* 0x000000686968723e */ /* 0x000fe400000000ff */
        /* <DEDUP_REMOVED lines=15> */
[----:B---3--:R-:W3:Y:S02]  /*9a60*/  FENCE.VIEW.ASYNC.S ;  /* 0x00000000000073c6 */ /* 0x008ee40000000000 */
[----:B---3--:R-:W-:Y:S06]  /*9a70*/  BAR.SYNC.DEFER_BLOCKING 0x1, 0x80 ;  /* 0x0042000000007b1d */ /* 0x008fec0000010000 */
        /* <DEDUP_REMOVED lines=8> */
[----:B------:R-:W3:Y:S08]  /*9b00*/  S2UR UR11, SR_CTAID.Y ;  /* 0x00000000000b79c3 */ /* 0x000ef00000002600 */
[----:B---3--:R3:W-:Y:S01]  /*9b10*/  UTMASTG.4D [UR8], [UR4] ;  /* 0x00000008040073b5 */ /* 0x0087e20008018000 */
[----:B------:R0:W-:Y:S01]  /*9b20*/  UTMACMDFLUSH ;  /* 0x00000000000079b7 */ /* 0x0001e20000000000 */
[----:B---3--:R-:W-:-:S04]  /*9b30*/  DEPBAR.LE SB0, 0x1 ;  /* 0x000080400000791a */ /* 0x008fc80000000000 */
.L_x_62:
[----:B------:R-:W-:Y:S05]  /*9b40*/  BSYNC B0 ;  /* 0x0000000000007941 */ /* 0x000fea0003800000 */
.L_x_61:
        /* <DEDUP_REMOVED lines=17> */
[----:B----4-:R-:W4:Y:S02]  /*9c60*/  FENCE.VIEW.ASYNC.S ;  /* 0x00000000000073c6 */ /* 0x010f240000000000 */
[----:B----4-:R-:W-:Y:S06]  /*9c70*/  BAR.SYNC.DEFER_BLOCKING 0x1, 0x80 ;  /* 0x0042000000007b1d */ /* 0x010fec0000010000 */
[----:B------:R-:W-:Y:S05]  /*9c80*/  @P1 BRA `(.L_x_64) ;  /* 0x0000000000301947 */ /* 0x000fea0003800000 */
[----:B------:R-:W-:Y:S01]  /*9c90*/  S2UR UR12, SR_CTAID.Z ;  /* 0x00000000000c79c3 */ /* 0x000fe20000002700 */
[----:B------:R-:W-:Y:S01]  /*9ca0*/  R2UR UR8, R17 ;  /* 0x00000000110872ca */ /* 0x000fe200000e0000 */
[----:B------:R-:W-:Y:S01]  /*9cb0*/  ULDC.64 UR4, c[0x0][0x198] ;  /* 0x0000660000047ab9 */ /* 0x000fe20000000a00 */
[----:B------:R-:W-:Y:S01]  /*9cc0*/  UMOV UR9, 0xa0 ;  /* 0x000000a000097882 */ /* 0x000fe20000000000 */
[----:B------:R-:W-:Y:S01]  /*9cd0*/  UIADD3 UR4, UP0, UR4, 0x670, URZ ;  /* 0x0000067004047890 */ /* 0x000fe2000ff1e03f */
[----:B------:R-:W-:-:S03]  /*9ce0*/  UMOV UR10, UR42 ;  /* 0x0000002a000a7c82 */ /* 0x000fc60008000000 */
[----:B------:R-:W4:Y:S01]  /*9cf0*/  S2UR UR11, SR_CTAID.Y ;  /* 0x00000000000b79c3 */ /* 0x000f220000002600 */
[----:B------:R-:W-:-:S05]  /*9d00*/  UIADD3.X UR5, URZ, UR5, URZ, UP0, !UPT ;  /* 0x000000053f057290 */ /* 0x000fca00087fe43f */
[----:B------:R-:W-:-:S09]  /*9d10*/  UIADD3 UR8, UR8, 0x1000, URZ ;  /* 0x0000100008087890 */ /* 0x000fd2000fffe03f */
[----:B----4-:R4:W-:Y:S01]  /*9d20*/  UTMASTG.4D [UR8], [UR4] ;  /* 0x00000008040073b5 */ /* 0x0109e20008018000 */
[----:B------:R0:W-:Y:S01]  /*9d30*/  UTMACMDFLUSH ;  /* 0x00000000000079b7 */ /* 0x0001e20000000000 */
[----:B----4-:R-:W-:-:S04]  /*9d40*/  DEPBAR.LE SB0, 0x1 ;  /* 0x000080400000791a */ /* 0x010fc80000000000 */
.L_x_64:
[----:B------:R-:W-:Y:S05]  /*9d50*/  BSYNC B0 ;  /* 0x0000000000007941 */ /* 0x000fea0003800000 */
.L_x_63:
        /* <DEDUP_REMOVED lines=17> */
[----:B-----5:R-:W5:Y:S02]  /*9e70*/  FENCE.VIEW.ASYNC.S ;  /* 0x00000000000073c6 */ /* 0x020f640000000000 */
[----:B-----5:R-:W-:Y:S06]  /*9e80*/  BAR.SYNC.DEFER_BLOCKING 0x1, 0x80 ;  /* 0x0042000000007b1d */ /* 0x020fec0000010000 */
        /* <DEDUP_REMOVED lines=8> */
[----:B------:R-:W5:Y:S08]  /*9f10*/  S2UR UR11, SR_CTAID.Y ;  /* 0x00000000000b79c3 */ /* 0x000f700000002600 */
[----:B-----5:R1:W-:Y:S01]  /*9f20*/  UTMASTG.4D [UR8], [UR4] ;  /* 0x00000008040073b5 */ /* 0x0203e20008018000 */
[----:B------:R0:W-:Y:S01]  /*9f30*/  UTMACMDFLUSH ;  /* 0x00000000000079b7 */ /* 0x0001e20000000000 */
[----:B-1----:R-:W-:-:S04]  /*9f40*/  DEPBAR.LE SB0, 0x1 ;  /* 0x000080400000791a */ /* 0x002fc80000000000 */
.L_x_66:
[----:B------:R-:W-:Y:S05]  /*9f50*/  BSYNC B0 ;  /* 0x0000000000007941 */ /* 0x000fea0003800000 */
.L_x_65:
[----:B------:R-:W-:Y:S06]  /*9f60*/  BAR.SYNC.DEFER_BLOCKING 0x1, 0x80 ;  /* 0x0042000000007b1d */ /* 0x000fec0000010000 */
[----:B------:R-:W-:Y:S01]  /*9f70*/  BSSY B0, `(.L_x_67) ;  /* 0x0000016000007945 */ /* 0x000fe20003800000 */
[----:B------:R1:W-:Y:S04]  /*9f80*/  STSM.16.M88.4 [R25+0x1000], R136 ;  /* 0x0010008819007844 */ /* 0x0003e80000000200 */
        /* <DEDUP_REMOVED lines=10> */
[----:B------:R-:W-:Y:S01]  /*a030*/  R2UR UR8, R17 ;  /* 0x00000000110872ca */ /* 0x000fe200000e0000 */
[----:B------:R-:W-:Y:S01]  /*a040*/  ULDC.64 UR4, c[0x0][0x198] ;  /* 0x0000660000047ab9 */ /* 0x000fe20000000a00 */
[----:B------:R-:W-:Y:S01]  /*a050*/  UMOV UR9, 0xe0 ;  /* 0x000000e000097882 */ /* 0x000fe20000000000 */
[----:B------:R-:W-:Y:S01]  /*a060*/  UIADD3 UR4, UP0, UR4, 0x670, URZ ;  /* 0x0000067004047890 */ /* 0x000fe2000ff1e03f */
[----:B------:R-:W-:-:S03]  /*a070*/  UMOV UR10, UR42 ;  /* 0x0000002a000a7c82 */ /* 0x000fc60008000000 */
[----:B------:R-:W5:Y:S01]  /*a080*/  S2UR UR11, SR_CTAID.Y ;  /* 0x00000000000b79c3 */ /* 0x000f620000002600 */
[----:B------:R-:W-:-:S05]  /*a090*/  UIADD3.X UR5, URZ, UR5, URZ, UP0, !UPT ;  /* 0x000000053f057290 */ /* 0x000fca00087fe43f */
[----:B------:R-:W-:-:S09]  /*a0a0*/  UIADD3 UR8, UR8, 0x1000, URZ ;  /* 0x0000100008087890 */ /* 0x000fd2000fffe03f */
[----:B-----5:R1:W-:Y:S02]  /*a0b0*/  UTMASTG.4D [UR8], [UR4] ;  /* 0x00000008040073b5 */ /* 0x0203e40008018000 */
[----:B-1----:R0:W-:Y:S02]  /*a0c0*/  UTMACMDFLUSH ;  /* 0x00000000000079b7 */ /* 0x0021e40000000000 */
.L_x_68:
[----:B------:R-:W-:Y:S05]  /*a0d0*/  BSYNC B0 ;  /* 0x0000000000007941 */ /* 0x000fea0003800000 */
.L_x_67:
[----:B------:R-:W-:Y:S01]  /*a0e0*/  R2UR UR4, R2 ;  /* 0x00000000020472ca */ /* 0x000fe200000e0000 */
[----:B------:R-:W-:-:S04]  /*a0f0*/  DEPBAR.LE SB0, 0x0 ;  /* 0x000080000000791a */ /* 0x000fc80000000000 */
[----:B------:R-:W-:-:S08]  /*a100*/  R2UR UR5, R16 ;  /* 0x00000000100572ca */ /* 0x000fd000000e0000 */
[----:B------:R-:W-:-:S04]  /*a110*/  UIADD3 UR4, UR4, -0x1, URZ ;  /* 0xffffffff04047890 */ /* 0x000fc8000fffe03f */
[----:B------:R-:W-:-:S04]  /*a120*/  USHF.L.U32 UR4, UR4, 0x3, URZ ;  /* 0x0000000304047899 */ /* 0x000fc8000800063f */
[----:B------:R-:W-:-:S04]  /*a130*/  ULOP3.LUT UR4, UR4, 0x8, URZ, 0xe2, !UPT ;  /* 0x0000000804047892 */ /* 0x000fc8000f8ee23f */
[----:B------:R-:W-:-:S06]  /*a140*/  ULOP3.LUT UR4, UR4, 0x18, URZ, 0x3c, !UPT ;  /* 0x0000001804047892 */ /* 0x000fcc000f8e3c3f */
[----:B--2-4-:R-:W-:-:S04]  /*a150*/  MOV R0, UR4 ;  /* 0x0000000400007c02 */ /* 0x014fc80008000f00 */
[----:B------:R-:W-:Y:S01]  /*a160*/  SYNCS.ARRIVE.TRANS64.A1T0 RZ, [R0+UR5+0x60090], RZ ;  /* 0x060090ff00ff79a7 */ /* 0x000fe20008100005 */
[----:B------:R-:W-:Y:S05]  /*a170*/  EXIT ;  /* 0x000000000000794d */ /* 0x000fea0003800000 */
.L_x_6:
[----:B------:R-:W-:-:S08]  /*a180*/  UISETP.NE.AND UP0, UPT, UR6, 0x1, UPT ;  /* 0x000000010600788c */ /* 0x000fd0000bf05270 */
[----:B------:R-:W1:-:S00]  /*a190*/  USETMAXREG.DEALLOC.CTAPOOL 0x18 ;  /* 0x00000018000079c8 */ /* 0x000e4000080e0500 */
[----:B------:R-:W-:-:S13]  /*a1a0*/  PLOP3.LUT P0, PT, PT, PT, UP0, 0x80, 0x0 ;  /* 0x000000000000781c */ /* 0x000fda0003f0f008 */
[----:B------:R-:W-:Y:S05]  /*a1b0*/  @P0 EXIT ;  /* 0x000000000000094d */ /* 0x000fea0003800000 */
[----:B------:R-:W2:Y:S01]  /*a1c0*/  S2UR UR11, SR_CTAID.X ;  /* 0x00000000000b79c3 */ /* 0x000ea20000002500 */
[----:B------:R-:W-:Y:S01]  /*a1d0*/  ELECT P3, URZ, PT ;  /* 0x00000000003f782f */ /* 0x000fe20003860000 */
[----:B------:R-:W-:Y:S01]  /*a1e0*/  BSSY B0, `(.L_x_69) ;  /* 0x000003c000007945 */ /* 0x000fe20003800000 */
[----:B-1----:R-:W-:Y:S02]  /*a1f0*/  MOV R0, RZ ;  /* 0x000000ff00007202 */ /* 0x002fe40000000f00 */
[----:B------:R-:W-:Y:S02]  /*a200*/  MOV R7, RZ ;  /* 0x000000ff00077202 */ /* 0x000fe40000000f00 */
[----:B------:R-:W-:Y:S01]  /*a210*/  MOV R3, RZ ;  /* 0x000000ff00037202 */ /* 0x000fe20000000f00 */
[----:B------:R-:W1:Y:S08]  /*a220*/  S2UR UR44, SR_CTAID.Y ;  /* 0x00000000002c79c3 */ /* 0x000e700000002600 */
[----:B------:R-:W3:Y:S01]  /*a230*/  S2UR UR45, SR_CTAID.Z ;  /* 0x00000000002d79c3 */ /* 0x000ee20000002700 */
[----:B--2---:R-:W-:Y:S01]  /*a240*/  USHF.L.U32 UR11, UR11, 0x7, URZ ;  /* 0x000000070b0b7899 */ /* 0x004fe2000800063f */
[----:B------:R-:W-:Y:S11]  /*a250*/  @!P3 BRA `(.L_x_70) ;  /* 0x0000000000d0b947 */ /* 0x000ff60003800000 */
[----:B------:R-:W2:Y:S01]  /*a260*/  S2R R3, SR_CgaCtaId ;  /* 0x0000000000037919 */ /* 0x000ea20000008800 */
[----:B------:R-:W-:Y:S02]  /*a270*/  MOV R2, 0x400 ;  /* 0x0000040000027802 */ /* 0x000fe40000000f00 */
[----:B------:R-:W-:Y:S02]  /*a280*/  MOV R4, 0x1 ;  /* 0x0000000100047802 */ /* 0x000fe40000000f00 */
[----:B--2---:R-:W-:Y:S02]  /*a290*/  LEA R3, R3, R2, 0x18 ;  /* 0x0000000203037211 */ /* 0x004fe400078ec0ff */
[----:B------:R-:W-:-:S04]  /*a2a0*/  SHF.L.U32 R2, R4, 0x1f, RZ ;  /* 0x0000001f04027819 */ /* 0x000fc800000006ff */
[----:B------:R-:W2:Y:S02]  /*a2b0*/  SYNCS.PHASECHK.TRANS64.TRYWAIT P0, [R3+URZ+0x60060], R2 ;  /* 0x06006002030075a7 */ /* 0x000ea4000800017f */
[----:B--2---:R-:W-:Y:S05]  /*a2c0*/  @!P0 BRA `(.L_x_71) ;  /* 0x0000001800588947 */ /* 0x004fea0003800000 */
.L_x_107:
[----:B------:R-:W-:Y:S01]  /*a2d0*/  ULOP3.LUT UR4, UR7, 0x2, URZ, 0xfc, !UPT ;  /* 0x0000000207047892 */ /* 0x000fe2000f8efc3f */
[----:B--2---:R-:W-:-:S03]  /*a2e0*/  @P2 MOV R2, 0x8000 ;  /* 0x0000800000022802 */ /* 0x004fc60000000f00 */
[----:B------:R-:W-:Y:S01]  /*a2f0*/  UPRMT UR4, UR4, 0x9910, URZ ;  /* 0x0000991004047896 */ /* 0x000fe2000800003f */
[----:B------:R2:W-:Y:S03]  /*a300*/  @P2 SYNCS.ARRIVE.TRANS64 RZ, [R3+URZ+0x60050], R2 ;  /* 0x0600500203ff29a7 */ /* 0x0005e6000800003f */
[----:B------:R-:W-:-:S06]  /*a310*/  UISETP.NE.AND UP0, UPT, UR4, 0x2, UPT ;  /* 0x000000020400788c */ /* 0x000fcc000bf05270 */
[----:B------:R-:W-:-:S13]  /*a320*/  PLOP3.LUT P0, PT, PT, PT, UP0, 0x80, 0x0 ;  /* 0x000000000000781c */ /* 0x000fda0003f0f008 */
[----:B--2---:R-:W-:Y:S05]  /*a330*/  @P0 BRA `(.L_x_72) ;  /* 0x0000000000040947 */ /* 0x004fea0003800000 */
[----:B-1-3--:R-:W-:Y:S01]  /*a340*/  BPT.TRAP 0x1 ;  /* 0x000000040000795c */ /* 0x00afe20000300000 */
.L_x_72:
[----:B------:R-:W-:-:S04]  /*a350*/  LOP3.LUT P0, RZ, R6, 0x1f, RZ, 0xc0, !PT ;  /* 0x0000001f06ff7812 */ /* 0x000fc8000780c0ff */
[----:B------:R-:W-:-:S13]  /*a360*/  PLOP3.LUT P0, PT, P0, P2, PT, 0x2a, 0x0 ;  /* 0x000000000000781c */ /* 0x000fda0000704572 */
[----:B------:R-:W-:Y:S05]  /*a370*/  @P0 BRA `(.L_x_73) ;  /* 0x0000000000040947 */ /* 0x000fea0003800000 */
[----:B-1-3--:R-:W-:Y:S01]  /*a380*/  BPT.TRAP 0x1 ;  /* 0x000000040000795c */ /* 0x00afe20000300000 */
.L_x_73:
[----:B------:R-:W-:Y:S01]  /*a390*/  R2UR UR8, R3 ;  /* 0x00000000030872ca */ /* 0x000fe200000e0000 */
[----:B------:R-:W-:Y:S01]  /*a3a0*/  ULDC.64 UR4, c[0x0][0x198] ;  /* 0x0000660000047ab9 */ /* 0x000fe20000000a00 */
[----:B------:R-:W-:Y:S01]  /*a3b0*/  UMOV UR14, 0x0 ;  /* 0x00000000000e7882 */ /* 0x000fe20000000000 */
[----:B------:R-:W-:Y:S01]  /*a3c0*/  UIADD3 UR4, UP0, UR4, 0xf0, URZ ;  /* 0x000000f004047890 */ /* 0x000fe2000ff1e03f */
[----:B------:R-:W-:Y:S01]  /*a3d0*/  MOV R7, 0x40 ;  /* 0x0000004000077802 */ /* 0x000fe20000000f00 */
[----:B------:R-:W-:Y:S01]  /*a3e0*/  UMOV UR15, 0x10000000 ;  /* 0x10000000000f7882 */ /* 0x000fe20000000000 */
[----:B------:R-:W-:Y:S01]  /*a3f0*/  UMOV UR10, URZ ;  /* 0x0000003f000a7c82 */ /* 0x000fe20008000000 */
[----:B------:R-:W-:Y:S01]  /*a400*/  UIADD3.X UR5, URZ, UR5, URZ, UP0, !UPT ;  /* 0x000000053f057290 */ /* 0x000fe200087fe43f */
[----:B------:R-:W-:Y:S01]  /*a410*/  MOV R3, 0x1 ;  /* 0x0000000100037802 */ /* 0x000fe20000000f00 */
[----:B-1----:R-:W-:Y:S01]  /*a420*/  UMOV UR12, UR44 ;  /* 0x0000002c000c7c82 */ /* 0x002fe20008000000 */
[----:B---3--:R-:W-:Y:S01]  /*a430*/  UMOV UR13, UR45 ;  /* 0x0000002d000d7c82 */ /* 0x008fe20008000000 */
[----:B------:R-:W-:Y:S01]  /*a440*/  UMOV UR26, 0x40 ;  /* 0x00000040001a7882 */ /* 0x000fe20000000000 */
[----:B------:R-:W-:Y:S01]  /*a450*/  UMOV UR27, UR11 ;  /* 0x0000000b001b7c82 */ /* 0x000fe20008000000 */
[----:B------:R-:W-:-:S02]  /*a460*/  UIADD3 UR9, UR8, 0x60050, URZ ;  /* 0x0006005008097890 */ /* 0x000fc4000fffe03f */
[----:B------:R-:W-:Y:S02]  /*a470*/  UIADD3 UR24, UR8, 0x2000, URZ ;  /* 0x0000200008187890 */ /* 0x000fe4000fffe03f */
[----:B------:R-:W-:Y:S02]  /*a480*/  UIADD3 UR16, UR8, 0x4000, URZ ;  /* 0x0000400008107890 */ /* 0x000fe4000fffe03f */
[----:B------:R-:W-:Y:S01]  /*a490*/  UIADD3 UR40, UR8, 0x6000, URZ ;  /* 0x0000600008287890 */ /* 0x000fe2000fffe03f */
[----:B------:R-:W-:Y:S01]  /*a4a0*/  UMOV UR28, UR44 ;  /* 0x0000002c001c7c82 */ /* 0x000fe20008000000 */
[----:B------:R-:W-:Y:S01]  /*a4b0*/  UMOV UR29, UR45 ;  /* 0x0000002d001d7c82 */ /* 0x000fe20008000000 */
[----:B------:R-:W-:Y:S01]  /*a4c0*/  UMOV UR25, UR9 ;  /* 0x0000000900197c82 */ /* 0x000fe20008000000 */
[----:B------:R-:W-:Y:S01]  /*a4d0*/  UMOV UR18, 0x80 ;  /* 0x0000008000127882 */ /* 0x000fe20000000000 */
[----:B------:R-:W-:Y:S01]  /*a4e0*/  UMOV UR19, UR11 ;  /* 0x0000000b00137c82 */ /* 0x000fe20008000000 */
[----:B------:R-:W-:Y:S01]  /*a4f0*/  UMOV UR20, UR44 ;  /* 0x0000002c00147c82 */ /* 0x000fe20008000000 */
[----:B------:R2:W-:Y:S01]  /*a500*/  UTMALDG.4D [UR8], [UR4], desc[UR14] ;  /* 0x00000e08040075b4 */ /* 0x0005e20008019000 */
[----:B------:R-:W-:Y:S01]  /*a510*/  UMOV UR21, UR45 ;  /* 0x0000002d00157c82 */ /* 0x000fe20008000000 */
[----:B------:R-:W-:Y:S01]  /*a520*/  UMOV UR17, UR9 ;  /* 0x0000000900117c82 */ /* 0x000fe20008000000 */
[----:B------:R-:W-:Y:S01]  /*a530*/  UMOV UR42, 0xc0 ;  /* 0x000000c0002a7882 */ /* 0x000fe20000000000 */
[----:B------:R-:W-:Y:S01]  /*a540*/  UMOV UR43, UR11 ;  /* 0x0000000b002b7c82 */ /* 0x000fe20008000000 */
[----:B------:R-:W-:Y:S01]  /*a550*/  UMOV UR41, UR9 ;  /* 0x0000000900297c82 */ /* 0x000fe20008000000 */
[----:B------:R2:W-:Y:S01]  /*a560*/  UTMALDG.4D [UR24], [UR4], desc[UR14] ;  /* 0x00000e18040075b4 */ /* 0x0005e20008019000 */
[----:B------:R2:W-:Y:S01]  /*a570*/  UTMALDG.4D [UR16], [UR4], desc[UR14] ;  /* 0x00000e10040075b4 */ /* 0x0005e20008019000 */
[----:B------:R2:W-:Y:S02]  /*a580*/  UTMALDG.4D [UR40], [UR4], desc[UR14] ;  /* 0x00000e28040075b4 */ /* 0x0005e40008019000 */
[----:B--2---:R-:W-:Y:S01]  /*a590*/  NOP ;  /* 0x0000000000007918 */ /* 0x004fe20000000000 */
.L_x_70:
[----:B-1-3--:R-:W-:Y:S05]  /*a5a0*/  BSYNC B0 ;  /* 0x0000000000007941 */ /* 0x00afea0003800000 */
.L_x_69:
[----:B------:R-:W1:Y:S01]  /*a5b0*/  LDC R2, c[0x0][0x28c] ;  /* 0x0000a300ff027b82 */ /* 0x000e620000000800 */
[----:B------:R-:W-:Y:S01]  /*a5c0*/  BSSY B0, `(.L_x_74) ;  /* 0x0000038000007945 */ /* 0x000fe20003800000 */
[----:B-1----:R-:W-:-:S13]  /*a5d0*/  ISETP.GT.AND P4, PT, R2, RZ, P3 ;  /* 0x000000ff0200720c */ /* 0x002fda0001f84270 */
[----:B------:R-:W-:Y:S05]  /*a5e0*/  @!P4 BRA `(.L_x_75) ;  /* 0x0000000000d4c947 */ /* 0x000fea0003800000 */
[----:B------:R-:W1:Y:S01]  /*a5f0*/  S2R R5, SR_CgaCtaId ;  /* 0x0000000000057919 */ /* 0x000e620000008800 */
[----:B------:R-:W-:-:S04]  /*a600*/  MOV R0, 0x400 ;  /* 0x0000040000007802 */ /* 0x000fc80000000f00 */
[----:B-1----:R-:W-:Y:S02]  /*a610*/  LEA R5, R5, R0, 0x18 ;  /* 0x0000000005057211 */ /* 0x002fe400078ec0ff */
[----:B------:R-:W-:-:S04]  /*a620*/  MOV R0, 0x1 ;  /* 0x0000000100007802 */ /* 0x000fc80000000f00 */
[----:B------:R-:W-:-:S04]  /*a630*/  SHF.L.U32 R0, R0, 0x1f, RZ ;  /* 0x0000001f00007819 */ /* 0x000fc800000006ff */
[----:B------:R-:W1:Y:S02]  /*a640*/  SYNCS.PHASECHK.TRANS64.TRYWAIT P0, [R5+URZ+0x60028], R0 ;  /* 0x06002800050075a7 */ /* 0x000e64000800017f */
[----:B-1----:R-:W-:Y:S05]  /*a650*/  @!P0 BRA `(.L_x_76) ;  /* 0x0000001400888947 */ /* 0x002fea0003800000 */
.L_x_108:
[----:B------:R-:W-:Y:S01]  /*a660*/  ULOP3.LUT UR4, UR7, 0x2, URZ, 0xfc, !UPT ;  /* 0x0000000207047892 */ /* 0x000fe2000f8efc3f */
[----:B-1----:R-:W-:-:S03]  /*a670*/  @P2 MOV R0, 0x10000 ;  /* 0x0001000000002802 */ /* 0x002fc60000000f00 */
[----:B------:R-:W-:Y:S01]  /*a680*/  UPRMT UR4, UR4, 0x9910, URZ ;  /* 0x0000991004047896 */ /* 0x000fe2000800003f */
[----:B------:R1:W-:Y:S03]  /*a690*/  @P2 SYNCS.ARRIVE.TRANS64 RZ, [R5+URZ+0x60000], R0 ;  /* 0x0600000005ff29a7 */ /* 0x0003e6000800003f */
[----:B------:R-:W-:-:S06]  /*a6a0*/  UISETP.NE.AND UP0, UPT, UR4, 0x2, UPT ;  /* 0x000000020400788c */ /* 0x000fcc000bf05270 */
[----:B------:R-:W-:-:S13]  /*a6b0*/  PLOP3.LUT P0, PT, PT, PT, UP0, 0x80, 0x0 ;  /* 0x000000000000781c */ /* 0x000fda0003f0f008 */
[----:B-1----:R-:W-:Y:S05]  /*a6c0*/  @P0 BRA `(.L_x_77) ;  /* 0x0000000000040947 */ /* 0x002fea0003800000 */
[----:B------:R-:W-:Y:S01]  /*a6d0*/  BPT.TRAP 0x1 ;  /* 0x000000040000795c */ /* 0x000fe20000300000 */
.L_x_77:
[----:B------:R-:W-:-:S04]  /*a6e0*/  LOP3.LUT P0, RZ, R6, 0x1f, RZ, 0xc0, !PT ;  /* 0x0000001f06ff7812 */ /* 0x000fc8000780c0ff */
[----:B------:R-:W-:-:S13]  /*a6f0*/  PLOP3.LUT P0, PT, P0, P2, PT, 0x2a, 0x0 ;  /* 0x000000000000781c */ /* 0x000fda0000704572 */
[----:B------:R-:W-:Y:S05]  /*a700*/  @P0 BRA `(.L_x_78) ;  /* 0x0000000000040947 */ /* 0x000fea0003800000 */
[----:B------:R-:W-:Y:S01]  /*a710*/  BPT.TRAP 0x1 ;  /* 0x000000040000795c */ /* 0x000fe20000300000 */
.L_x_78:
[----:B------:R-:W-:Y:S01]  /*a720*/  R2UR UR40, R5 ;  /* 0x00000000052872ca */ /* 0x000fe200000e0000 */
[----:B------:R-:W-:Y:S01]  /*a730*/  ULDC.64 UR4, c[0x0][0x198] ;  /* 0x0000660000047ab9 */ /* 0x000fe20000000a00 */
[----:B------:R-:W-:Y:S01]  /*a740*/  UMOV UR19, URZ ;  /* 0x0000003f00137c82 */ /* 0x000fe20008000000 */
[----:B------:R-:W-:Y:S01]  /*a750*/  UIADD3 UR4, UP0, UR4, 0x1f0, URZ ;  /* 0x000001f004047890 */ /* 0x000fe2000ff1e03f */
[----:B------:R-:W-:Y:S01]  /*a760*/  MOV R0, 0x1 ;  /* 0x0000000100007802 */ /* 0x000fe20000000f00 */
[----:B------:R-:W-:Y:S01]  /*a770*/  UMOV UR8, 0x0 ;  /* 0x0000000000087882 */ /* 0x000fe20000000000 */
[----:B------:R-:W-:Y:S01]  /*a780*/  UMOV UR9, 0x10000000 ;  /* 0x1000000000097882 */ /* 0x000fe20000000000 */
[----:B------:R-:W-:Y:S01]  /*a790*/  UIADD3.X UR5, URZ, UR5, URZ, UP0, !UPT ;  /* 0x000000053f057290 */ /* 0x000fe200087fe43f */
[----:B------:R-:W-:Y:S01]  /*a7a0*/  UMOV UR18, URZ ;  /* 0x0000003f00127c82 */ /* 0x000fe20008000000 */
[----:B------:R-:W-:Y:S01]  /*a7b0*/  UMOV UR20, UR44 ;  /* 0x0000002c00147c82 */ /* 0x000fe20008000000 */
[----:B------:R-:W-:Y:S01]  /*a7c0*/  UMOV UR21, UR45 ;  /* 0x0000002d00157c82 */ /* 0x000fe20008000000 */
[----:B------:R-:W-:-:S02]  /*a7d0*/  UMOV UR34, 0x40 ;  /* 0x0000004000227882 */ /* 0x000fc40000000000 */
[----:B------:R-:W-:Y:S02]  /*a7e0*/  UIADD3 UR16, UR40, 0x10000, URZ ;  /* 0x0001000028107890 */ /* 0x000fe4000fffe03f */
[----:B------:R-:W-:Y:S02]  /*a7f0*/  UIADD3 UR17, UR40, 0x60000, URZ ;  /* 0x0006000028117890 */ /* 0x000fe4000fffe03f */
[----:B------:R-:W-:Y:S02]  /*a800*/  UIADD3 UR32, UR40, 0x14000, URZ ;  /* 0x0001400028207890 */ /* 0x000fe4000fffe03f */
[----:B------:R-:W-:Y:S02]  /*a810*/  UIADD3 UR24, UR40, 0x18000, URZ ;  /* 0x0001800028187890 */ /* 0x000fe4000fffe03f */
[----:B------:R-:W-:Y:S01]  /*a820*/  UIADD3 UR40, UR40, 0x1c000, URZ ;  /* 0x0001c00028287890 */ /* 0x000fe2000fffe03f */
[----:B------:R-:W-:Y:S01]  /*a830*/  UMOV UR36, UR44 ;  /* 0x0000002c00247c82 */ /* 0x000fe20008000000 */
        /* <DEDUP_REMOVED lines=15> */
[----:B-1----:R-:W-:Y:S01]  /*a930*/  NOP ;  /* 0x0000000000007918 */ /* 0x002fe20000000000 */
.L_x_75:
[----:B------:R-:W-:Y:S05]  /*a940*/  BSYNC B0 ;  /* 0x0000000000007941 */ /* 0x000fea0003800000 */
.L_x_74:
[----:B------:R-:W-:Y:S04]  /*a950*/  BSSY B0, `(.L_x_79) ;  /* 0x000003a000007945 */ /* 0x000fe80003800000 */
[----:B------:R-:W-:Y:S05]  /*a960*/  @!P3 BRA `(.L_x_80) ;  /* 0x0000000000e0b947 */ /* 0x000fea0003800000 */
[----:B------:R-:W1:Y:S01]  /*a970*/  S2R R5, SR_CgaCtaId ;  /* 0x0000000000057919 */ /* 0x000e620000008800 */
[----:B------:R-:W-:-:S04]  /*a980*/  MOV R4, 0x400 ;  /* 0x0000040000047802 */ /* 0x000fc80000000f00 */
[----:B-1----:R-:W-:Y:S02]  /*a990*/  LEA R8, R5, R4, 0x18 ;  /* 0x0000000405087211 */ /* 0x002fe400078ec0ff */
[----:B------:R-:W-:Y:S02]  /*a9a0*/  MOV R5, 0x1 ;  /* 0x0000000100057802 */ /* 0x000fe40000000f00 */
[----:B------:R-:W-:Y:S02]  /*a9b0*/  LEA R4, R3, R8, 0x3 ;  /* 0x0000000803047211 */ /* 0x000fe400078e18ff */
[----:B------:R-:W-:-:S04]  /*a9c0*/  SHF.L.U32 R5, R5, 0x1f, RZ ;  /* 0x0000001f05057819 */ /* 0x000fc800000006ff */
[----:B------:R-:W1:Y:S02]  /*a9d0*/  SYNCS.PHASECHK.TRANS64.TRYWAIT P0, [R4+URZ+0x60060], R5 ;  /* 0x06006005040075a7 */ /* 0x000e64000800017f */
[----:B-1----:R-:W-:Y:S05]  /*a9e0*/  @!P0 BRA `(.L_x_81) ;  /* 0x0000001000b88947 */ /* 0x002fea0003800000 */
.L_x_109:
        /* <DEDUP_REMOVED lines=8> */
.L_x_82:
[----:B------:R-:W-:-:S04]  /*aa70*/  LOP3.LUT P0, RZ, R6, 0x1f, RZ, 0xc0, !PT ;  /* 0x0000001f06ff7812 */ /* 0x000fc8000780c0ff */
[----:B------:R-:W-:-:S13]  /*aa80*/  PLOP3.LUT P0, PT, P0, P2, PT, 0x2a, 0x0 ;  /* 0x000000000000781c */ /* 0x000fda0000704572 */
[----:B------:R-:W-:Y:S05]  /*aa90*/  @P0 BRA `(.L_x_83) ;  /* 0x0000000000040947 */ /* 0x000fea0003800000 */
[----:B------:R-:W-:Y:S01]  /*aaa0*/  BPT.TRAP 0x1 ;  /* 0x000000040000795c */ /* 0x000fe20000300000 */
.L_x_83:
[----:B------:R-:W-:Y:S01]  /*aab0*/  R2UR UR32, R3 ;  /* 0x00000000032072ca */ /* 0x000fe200000e0000 */
[----:B------:R-:W-:Y:S01]  /*aac0*/  ULDC.64 UR12, c[0x0][0x198] ;  /* 0x00006600000c7ab9 */ /* 0x000fe20000000a00 */
[----:B------:R-:W-:Y:S01]  /*aad0*/  R2UR UR5, R8 ;  /* 0x00000000080572ca */ /* 0x000fe200000e0000 */
[----:B------:R-:W-:Y:S01]  /*aae0*/  UIADD3 UR4, UP0, UR12, 0xf0, URZ ;  /* 0x000000f00c047890 */ /* 0x000fe2000ff1e03f */
[----:B------:R-:W-:Y:S01]  /*aaf0*/  R2UR UR33, R4 ;  /* 0x00000000042172ca */ /* 0x000fe200000e0000 */
[----:B------:R-:W-:Y:S01]  /*ab00*/  UMOV UR8, 0x0 ;  /* 0x0000000000087882 */ /* 0x000fe20000000000 */
[----:B------:R-:W-:Y:S01]  /*ab10*/  R2UR UR35, R7 ;  /* 0x00000000072372ca */ /* 0x000fe200000e0000 */
[----:B------:R-:W-:Y:S01]  /*ab20*/  UMOV UR9, 0x10000000 ;  /* 0x1000000000097882 */ /* 0x000fe20000000000 */
[----:B------:R-:W-:Y:S01]  /*ab30*/  UMOV UR34, URZ ;  /* 0x0000003f00227c82 */ /* 0x000fe20008000000 */
[----:B------:R-:W-:Y:S01]  /*ab40*/  UMOV UR36, UR44 ;  /* 0x0000002c00247c82 */ /* 0x000fe20008000000 */
[----:B------:R-:W-:Y:S01]  /*ab50*/  UMOV UR37, UR45 ;  /* 0x0000002d00257c82 */ /* 0x000fe20008000000 */
[----:B------:R-:W-:Y:S01]  /*ab60*/  UMOV UR42, 0x40 ;  /* 0x00000040002a7882 */ /* 0x000fe20000000000 */
[----:B------:R-:W-:Y:S01]  /*ab70*/  UMOV UR26, 0x80 ;  /* 0x00000080001a7882 */ /* 0x000fe20000000000 */
[----:B------:R-:W-:Y:S01]  /*ab80*/  UMOV UR28, UR44 ;  /* 0x0000002c001c7c82 */ /* 0x000fe20008000000 */
[----:B------:R-:W-:Y:S01]  /*ab90*/  UMOV UR29, UR45 ;  /* 0x0000002d001d7c82 */ /* 0x000fe20008000000 */
[----:B------:R-:W-:-:S02]  /*aba0*/  ULEA UR32, UR32, UR5, 0xf ;  /* 0x0000000520207291 */ /* 0x000fc4000f8e783f */
[----:B------:R-:W-:Y:S02]  /*abb0*/  UIADD3 UR33, UR33, 0x60050, URZ ;  /* 0x0006005021217890 */ /* 0x000fe4000fffe03f */
[----:B------:R-:W-:Y:S02]  /*abc0*/  UIADD3 UR35, UR11, UR35, URZ ;  /* 0x000000230b237290 */ /* 0x000fe4000fffe03f */
[----:B------:R-:W-:Y:S02]  /*abd0*/  UIADD3.X UR5, URZ, UR13, URZ, UP0, !UPT ;  /* 0x0000000d3f057290 */ /* 0x000fe400087fe43f */
[----:B------:R-:W-:Y:S02]  /*abe0*/  UIADD3 UR40, UR32, 0x2000, URZ ;  /* 0x0000200020287890 */ /* 0x000fe4000fffe03f */
[----:B------:R-:W-:Y:S02]  /*abf0*/  UIADD3 UR24, UR32, 0x4000, URZ ;  /* 0x0000400020187890 */ /* 0x000fe4000fffe03f */
[----:B------:R-:W-:Y:S01]  /*ac00*/  UIADD3 UR16, UR32, 0x6000, URZ ;  /* 0x0000600020107890 */ /* 0x000fe2000fffe03f */
        /* <DEDUP_REMOVED lines=8> */
[----:B------:R-:W-:Y:S01]  /*ac90*/  UMOV UR17, UR33 ;  /* 0x0000002100117c82 */ /* 0x000fe20008000000 */
[----:B------:R-:W-:Y:S01]  /*aca0*/  UMOV UR19, UR35 ;  /* 0x0000002300137c82 */ /* 0x000fe20008000000 */
[----:B------:R1:W-:Y:S01]  /*acb0*/  UTMALDG.4D [UR40], [UR4], desc[UR8] ;  /* 0x00000828040075b4 */ /* 0x0003e20008019000 */
[----:B------:R1:W-:Y:S01]  /*acc0*/  UTMALDG.4D [UR24], [UR4], desc[UR8] ;  /* 0x00000818040075b4 */ /* 0x0003e20008019000 */
[----:B------:R1:W-:Y:S02]  /*acd0*/  UTMALDG.4D [UR16], [UR4], desc[UR8] ;  /* 0x00000810040075b4 */ /* 0x0003e40008019000 */
[----:B-1----:R-:W-:Y:S01]  /*ace0*/  NOP ;  /* 0x0000000000007918 */ /* 0x002fe20000000000 */
.L_x_80:
[----:B------:R-:W-:Y:S05]  /*acf0*/  BSYNC B0 ;  /* 0x0000000000007941 */ /* 0x000fea0003800000 */
.L_x_79:
[----:B------:R-:W-:Y:S01]  /*ad00*/  BSSY B0, `(.L_x_84) ;  /* 0x000003c000007945 */ /* 0x000fe20003800000 */
[----:B------:R-:W-:-:S03]  /*ad10*/  MOV R8, RZ ;  /* 0x000000ff00087202 */ /* 0x000fc60000000f00 */
        /* <DEDUP_REMOVED lines=9> */
.L_x_110:
        /* <DEDUP_REMOVED lines=8> */
.L_x_87:
[----:B------:R-:W-:-:S04]  /*ae30*/  LOP3.LUT P0, RZ, R6, 0x1f, RZ, 0xc0, !PT ;  /* 0x0000001f06ff7812 */ /* 0x000fc8000780c0ff */
[----:B------:R-:W-:-:S13]  /*ae40*/  PLOP3.LUT P0, PT, P0, P2, PT, 0x2a, 0x0 ;  /* 0x000000000000781c */ /* 0x000fda0000704572 */
[----:B------:R-:W-:Y:S05]  /*ae50*/  @P0 BRA `(.L_x_88) ;  /* 0x0000000000040947 */ /* 0x000fea0003800000 */
[----:B------:R-:W-:Y:S01]  /*ae60*/  BPT.TRAP 0x1 ;  /* 0x000000040000795c */ /* 0x000fe20000300000 */
.L_x_88:
[C---:B------:R-:W-:Y:S01]  /*ae70*/  LEA R5, R0.reuse, R5, 0x10 ;  /* 0x0000000500057211 */ /* 0x040fe200078e80ff */
[----:B------:R-:W-:Y:S01]  /*ae80*/  ULDC.64 UR4, c[0x0][0x198] ;  /* 0x0000660000047ab9 */ /* 0x000fe20000000a00 */
[----:B------:R-:W-:Y:S01]  /*ae90*/  R2UR UR33, R3 ;  /* 0x00000000032172ca */ /* 0x000fe200000e0000 */
[----:B------:R-:W-:Y:S01]  /*aea0*/  UIADD3 UR4, UP0, UR4, 0x2f0, URZ ;  /* 0x000002f004047890 */ /* 0x000fe2000ff1e03f */
[----:B------:R-:W-:Y:S01]  /*aeb0*/  R2UR UR16, R5 ;  /* 0x00000000051072ca */ /* 0x000fe200000e0000 */
[----:B------:R-:W-:Y:S01]  /*aec0*/  UMOV UR35, URZ ;  /* 0x0000003f00237c82 */ /* 0x000fe20008000000 */
[----:B------:R-:W-:Y:S01]  /*aed0*/  UMOV UR8, 0x0 ;  /* 0x0000000000087882 */ /* 0x000fe20000000000 */
[----:B------:R-:W-:Y:S01]  /*aee0*/  UIADD3.X UR5, URZ, UR5, URZ, UP0, !UPT ;  /* 0x000000053f057290 */ /* 0x000fe200087fe43f */
[----:B------:R-:W-:Y:S01]  /*aef0*/  IADD3 R0, R0, 0x1, RZ ;  /* 0x0000000100007810 */ /* 0x000fe20007ffe0ff */
[----:B------:R-:W-:Y:S01]  /*af00*/  UMOV UR9, 0x10000000 ;  /* 0x1000000000097882 */ /* 0x000fe20000000000 */
[----:B------:R-:W-:Y:S01]  /*af10*/  UMOV UR34, URZ ;  /* 0x0000003f00227c82 */ /* 0x000fe20008000000 */
[----:B------:R-:W-:Y:S01]  /*af20*/  UMOV UR36, UR44 ;  /* 0x0000002c00247c82 */ /* 0x000fe20008000000 */
[----:B------:R-:W-:Y:S01]  /*af30*/  UMOV UR37, UR45 ;  /* 0x0000002d00257c82 */ /* 0x000fe20008000000 */
[----:B------:R-:W-:Y:S01]  /*af40*/  UMOV UR42, 0x40 ;  /* 0x00000040002a7882 */ /* 0x000fe20000000000 */
[----:B------:R-:W-:Y:S01]  /*af50*/  UMOV UR43, UR35 ;  /* 0x00000023002b7c82 */ /* 0x000fe20008000000 */
[----:B------:R-:W-:Y:S01]  /*af60*/  UIADD3 UR33, UR33, 0x60000, URZ ;  /* 0x0006000021217890 */ /* 0x000fe2000fffe03f */
[----:B------:R-:W-:Y:S01]  /*af70*/  MOV R8, 0x1 ;  /* 0x0000000100087802 */ /* 0x000fe20000000f00 */
[----:B------:R-:W-:-:S02]  /*af80*/  UIADD3 UR32, UR16, 0x10000, URZ ;  /* 0x0001000010207890 */ /* 0x000fc4000fffe03f */
[----:B------:R-:W-:Y:S02]  /*af90*/  UIADD3 UR40, UR16, 0x14000, URZ ;  /* 0x0001400010287890 */ /* 0x000fe4000fffe03f */
[----:B------:R-:W-:Y:S02]  /*afa0*/  UIADD3 UR24, UR16, 0x18000, URZ ;  /* 0x0001800010187890 */ /* 0x000fe4000fffe03f */
[----:B------:R-:W-:Y:S01]  /*afb0*/  UIADD3 UR16, UR16, 0x1c000, URZ ;  /* 0x0001c00010107890 */ /* 0x000fe2000fffe03f */
        /* <DEDUP_REMOVED lines=16> */
.L_x_85:
[----:B------:R-:W-:Y:S05]  /*b0c0*/  BSYNC B0 ;  /* 0x0000000000007941 */ /* 0x000fea0003800000 */
.L_x_84:
[----:B------:R-:W-:-:S13]  /*b0d0*/  ISETP.GE.AND P0, PT, R2, 0x81, PT ;  /* 0x000000810200780c */ /* 0x000fda0003f06270 */
[----:B------:R-:W-:Y:S05]  /*b0e0*/  @!P0 EXIT ;  /* 0x000000000000894d */ /* 0x000fea0003800000 */
[----:B------:R-:W-:Y:S01]  /*b0f0*/  IADD3 R2, R2, 0x7f, RZ ;  /* 0x0000007f02027810 */ /* 0x000fe20007ffe0ff */
[----:B------:R-:W-:Y:S01]  /*b100*/  BSSY B0, `(.L_x_89) ;  /* 0x0000085000007945 */ /* 0x000fe20003800000 */
[----:B------:R-:W-:Y:S02]  /*b110*/  LOP3.LUT P0, RZ, R6, 0x1f, RZ, 0xc0, !PT ;  /* 0x0000001f06ff7812 */ /* 0x000fe4000780c0ff */
[----:B------:R-:W-:Y:S02]  /*b120*/  SHF.R.S32.HI R3, RZ, 0x1f, R2 ;  /* 0x0000001fff037819 */ /* 0x000fe40000011402 */
[----:B------:R-:W-:Y:S02]  /*b130*/  PLOP3.LUT P0, PT, P0, P2, PT, 0x2a, 0x0 ;  /* 0x000000000000781c */ /* 0x000fe40000704572 */
[----:B------:R-:W-:Y:S02]  /*b140*/  LEA.HI R3, R3, R2, RZ, 0x7 ;  /* 0x0000000203037211 */ /* 0x000fe400078f38ff */
[----:B------:R-:W-:-:S02]  /*b150*/  MOV R2, UR7 ;  /* 0x0000000700027c02 */ /* 0x000fc40008000f00 */
[----:B------:R-:W-:Y:S02]  /*b160*/  SHF.R.S32.HI R3, RZ, 0x7, R3 ;  /* 0x00000007ff037819 */ /* 0x000fe40000011403 */
[----:B------:R-:W-:Y:S02]  /*b170*/  LOP3.LUT R2, R2, 0x2, RZ, 0xfc, !PT ;  /* 0x0000000202027812 */ /* 0x000fe400078efcff */
[----:B------:R-:W-:Y:S02]  /*b180*/  SHF.L.U32 R4, R3, 0x1, RZ ;  /* 0x0000000103047819 */ /* 0x000fe400000006ff */
[----:B------:R-:W-:-:S07]  /*b190*/  MOV R3, 0x1 ;  /* 0x0000000100037802 */ /* 0x000fce0000000f00 */
.L_x_100:
[----:B------:R-:W-:Y:S04]  /*b1a0*/  BSSY B1, `(.L_x_90) ;  /* 0x000003a000017945 */ /* 0x000fe80003800000 */
[----:B------:R-:W-:Y:S05]  /*b1b0*/  @!P3 BRA `(.L_x_91) ;  /* 0x0000000000e0b947 */ /* 0x000fea0003800000 */
[----:B------:R-:W1:Y:S01]  /*b1c0*/  S2R R6, SR_CgaCtaId ;  /* 0x0000000000067919 */ /* 0x000e620000008800 */
[----:B------:R-:W-:-:S04]  /*b1d0*/  MOV R5, 0x400 ;  /* 0x0000040000057802 */ /* 0x000fc80000000f00 */
[----:B-1----:R-:W-:Y:S02]  /*b1e0*/  LEA R7, R6, R5, 0x18 ;  /* 0x0000000506077211 */ /* 0x002fe400078ec0ff */
[----:B------:R-:W-:Y:S02]  /*b1f0*/  SHF.L.U32 R5, R3, 0x1f, RZ ;  /* 0x0000001f03057819 */ /* 0x000fe400000006ff */
[----:B------:R-:W-:-:S04]  /*b200*/  LEA R6, R0, R7, 0x3 ;  /* 0x0000000700067211 */ /* 0x000fc800078e18ff */
[----:B------:R-:W1:Y:S02]  /*b210*/  SYNCS.PHASECHK.TRANS64.TRYWAIT P4, [R6+URZ+0x60028], R5 ;  /* 0x06002805060075a7 */ /* 0x000e64000808017f */
[----:B-1----:R-:W-:Y:S05]  /*b220*/  @!P4 BRA `(.L_x_92) ;  /* 0x0000000800d0c947 */ /* 0x002fea0003800000 */
.L_x_111:
[----:B-1----:R-:W-:-:S04]  /*b230*/  @P2 MOV R5, 0x10000 ;  /* 0x0001000000052802 */ /* 0x002fc80000000f00 */
[----:B------:R1:W-:Y:S02]  /*b240*/  @P2 SYNCS.ARRIVE.TRANS64 RZ, [R6+URZ+0x60000], R5 ;  /* 0x0600000506ff29a7 */ /* 0x0003e4000800003f */
[----:B-1----:R-:W-:-:S04]  /*b250*/  PRMT R5, R2, 0x9910, RZ ;  /* 0x0000991002057816 */ /* 0x002fc800000000ff */
[----:B------:R-:W-:-:S13]  /*b260*/  ISETP.NE.AND P4, PT, R5, 0x2, PT ;  /* 0x000000020500780c */ /* 0x000fda0003f85270 */
[----:B------:R-:W-:Y:S05]  /*b270*/  @P4 BRA `(.L_x_93) ;  /* 0x0000000000044947 */ /* 0x000fea0003800000 */
[----:B------:R-:W-:Y:S01]  /*b280*/  BPT.TRAP 0x1 ;  /* 0x000000040000795c */ /* 0x000fe20000300000 */
.L_x_93:
[----:B------:R-:W-:Y:S05]  /*b290*/  @P0 BRA `(.L_x_94) ;  /* 0x0000000000040947 */ /* 0x000fea0003800000 */
[----:B------:R-:W-:Y:S01]  /*b2a0*/  BPT.TRAP 0x1 ;  /* 0x000000040000795c */ /* 0x000fe20000300000 */
.L_x_94:
[----:B------:R-:W-:Y:S01]  /*b2b0*/  LEA R7, R0, R7, 0x10 ;  /* 0x0000000700077211 */ /* 0x000fe200078e80ff */
[----:B------:R-:W-:Y:S01]  /*b2c0*/  ULDC.64 UR4, c[0x0][0x198] ;  /* 0x0000660000047ab9 */ /* 0x000fe20000000a00 */
[----:B------:R-:W-:Y:S01]  /*b2d0*/  R2UR UR41, R6 ;  /* 0x00000000062972ca */ /* 0x000fe200000e0000 */
[----:B------:R-:W-:Y:S01]  /*b2e0*/  UIADD3 UR4, UP0, UR4, 0x1f0, URZ ;  /* 0x000001f004047890 */ /* 0x000fe2000ff1e03f */
[----:B------:R-:W-:Y:S01]  /*b2f0*/  R2UR UR43, R8 ;  /* 0x00000000082b72ca */ /* 0x000fe200000e0000 */
[----:B------:R-:W-:Y:S01]  /*b300*/  UMOV UR8, 0x0 ;  /* 0x0000000000087882 */ /* 0x000fe20000000000 */
[----:B------:R-:W-:Y:S01]  /*b310*/  R2UR UR16, R7 ;  /* 0x00000000071072ca */ /* 0x000fe200000e0000 */
[----:B------:R-:W-:Y:S01]  /*b320*/  UIADD3.X UR5, URZ, UR5, URZ, UP0, !UPT ;  /* 0x000000053f057290 */ /* 0x000fe200087fe43f */
[----:B------:R-:W-:Y:S01]  /*b330*/  IADD3 R5, R0, 0x1, RZ ;  /* 0x0000000100057810 */ /* 0x000fe20007ffe0ff */
[----:B------:R-:W-:Y:S01]  /*b340*/  UMOV UR9, 0x10000000 ;  /* 0x1000000000097882 */ /* 0x000fe20000000000 */
[----:B------:R-:W-:Y:S01]  /*b350*/  UMOV UR42, URZ ;  /* 0x0000003f002a7c82 */ /* 0x000fe20008000000 */
[----:B------:R-:W-:Y:S01]  /*b360*/  UMOV UR34, 0x40 ;  /* 0x0000004000227882 */ /* 0x000fe20000000000 */
[----:B------:R-:W-:Y:S01]  /*b370*/  UMOV UR36, UR44 ;  /* 0x0000002c00247c82 */ /* 0x000fe20008000000 */
[----:B------:R-:W-:Y:S01]  /*b380*/  UMOV UR37, UR45 ;  /* 0x0000002d00257c82 */ /* 0x000fe20008000000 */
[----:B------:R-:W-:Y:S01]  /*b390*/  UMOV UR26, 0x80 ;  /* 0x00000080001a7882 */ /* 0x000fe20000000000 */
[----:B------:R-:W-:Y:S01]  /*b3a0*/  UIADD3 UR41, UR41, 0x60000, URZ ;  /* 0x0006000029297890 */ /* 0x000fe2000fffe03f */
[----:B------:R-:W-:Y:S01]  /*b3b0*/  ISETP.NE.AND P4, PT, R5, 0x5, PT ;  /* 0x000000050500780c */ /* 0x000fe20003f85270 */
[----:B------:R-:W-:-:S02]  /*b3c0*/  USHF.L.U32 UR43, UR43, 0x7, URZ ;  /* 0x000000072b2b7899 */ /* 0x000fc4000800063f */
[----:B------:R-:W-:Y:S01]  /*b3d0*/  UIADD3 UR40, UR16, 0x10000, URZ ;  /* 0x0001000010287890 */ /* 0x000fe2000fffe03f */
[----:B------:R-:W-:Y:S01]  /*b3e0*/  SEL R0, RZ, 0x1, P4 ;  /* 0x00000001ff007807 */ /* 0x000fe20002000000 */
[----:B------:R-:W-:Y:S02]  /*b3f0*/  UIADD3 UR32, UR16, 0x14000, URZ ;  /* 0x0001400010207890 */ /* 0x000fe4000fffe03f */
[----:B------:R-:W-:Y:S01]  /*b400*/  UIADD3 UR24, UR16, 0x18000, URZ ;  /* 0x0001800010187890 */ /* 0x000fe2000fffe03f */
[----:B------:R-:W-:Y:S01]  /*b410*/  LOP3.LUT R3, R3, R0, RZ, 0x3c, !PT ;  /* 0x0000000003037212 */ /* 0x000fe200078e3cff */
[----:B------:R-:W-:Y:S01]  /*b420*/  UIADD3 UR16, UR16, 0x1c000, URZ ;  /* 0x0001c00010107890 */ /* 0x000fe2000fffe03f */
[----:B------:R-:W-:Y:S01]  /*b430*/  SEL R0, R5, RZ, P4 ;  /* 0x000000ff05007207 */ /* 0x000fe20002000000 */
[----:B------:R-:W-:Y:S01]  /*b440*/  UMOV UR33, UR41 ;  /* 0x0000002900217c82 */ /* 0x000fe20008000000 */
[----:B------:R-:W-:Y:S01]  /*b450*/  UMOV UR35, UR43 ;  /* 0x0000002b00237c82 */ /* 0x000fe20008000000 */
        /* <DEDUP_REMOVED lines=14> */
.L_x_91:
[----:B------:R-:W-:Y:S05]  /*b540*/  BSYNC B1 ;  /* 0x0000000000017941 */ /* 0x000fea0003800000 */
.L_x_90:
[----:B------:R-:W-:Y:S01]  /*b550*/  ISETP.LT.OR P4, PT, R4, 0x4, !P3 ;  /* 0x000000040400780c */ /* 0x000fe20005f81670 */
[----:B------:R-:W-:-:S12]  /*b560*/  BSSY B1, `(.L_x_95) ;  /* 0x000003b000017945 */ /* 0x000fd80003800000 */
[----:B------:R-:W-:Y:S05]  /*b570*/  @P4 BRA `(.L_x_96) ;  /* 0x0000000000e44947 */ /* 0x000fea0003800000 */
[----:B------:R-:W1:Y:S01]  /*b580*/  S2R R6, SR_CgaCtaId ;  /* 0x0000000000067919 */ /* 0x000e620000008800 */
[----:B------:R-:W-:Y:S02]  /*b590*/  MOV R5, 0x400 ;  /* 0x0000040000057802 */ /* 0x000fe40000000f00 */
[----:B------:R-:W-:Y:S02]  /*b5a0*/  SHF.L.U32 R7, R3, 0x1f, RZ ;  /* 0x0000001f03077819 */ /* 0x000fe400000006ff */
[----:B-1----:R-:W-:-:S04]  /*b5b0*/  LEA R5, R6, R5, 0x18 ;  /* 0x0000000506057211 */ /* 0x002fc800078ec0ff */
[----:B------:R-:W-:-:S04]  /*b5c0*/  LEA R6, R0, R5, 0x3 ;  /* 0x0000000500067211 */ /* 0x000fc800078e18ff */
[----:B------:R-:W1:Y:S02]  /*b5d0*/  SYNCS.PHASECHK.TRANS64.TRYWAIT P4, [R6+URZ+0x60028], R7 ;  /* 0x06002807060075a7 */ /* 0x000e64000808017f */
[----:B-1----:R-:W-:Y:S05]  /*b5e0*/  @!P4 BRA `(.L_x_97) ;  /* 0x0000000400f4c947 */ /* 0x002fea0003800000 */
.L_x_112:
[----:B-1----:R-:W-:-:S04]  /*b5f0*/  @P1 MOV R7, 0x10000 ;  /* 0x0001000000071802 */ /* 0x002fc80000000f00 */
[----:B------:R1:W-:Y:S02]  /*b600*/  @P1 SYNCS.ARRIVE.TRANS64 RZ, [R6+URZ+0x60000], R7 ;  /* 0x0600000706ff19a7 */ /* 0x0003e4000800003f */
[----:B-1----:R-:W-:-:S04]  /*b610*/  PRMT R7, R2, 0x9910, RZ ;  /* 0x0000991002077816 */ /* 0x002fc800000000ff */
[----:B------:R-:W-:-:S13]  /*b620*/  ISETP.NE.AND P4, PT, R7, 0x2, PT ;  /* 0x000000020700780c */ /* 0x000fda0003f85270 */
[----:B------:R-:W-:Y:S05]  /*b630*/  @P4 BRA `(.L_x_98) ;  /* 0x0000000000044947 */ /* 0x000fea0003800000 */
[----:B------:R-:W-:Y:S01]  /*b640*/  BPT.TRAP 0x1 ;  /* 0x000000040000795c */ /* 0x000fe20000300000 */
.L_x_98:
[----:B------:R-:W-:Y:S05]  /*b650*/  @P0 BRA `(.L_x_99) ;  /* 0x0000000000040947 */ /* 0x000fea0003800000 */
[----:B------:R-:W-:Y:S01]  /*b660*/  BPT.TRAP 0x1 ;  /* 0x000000040000795c */ /* 0x000fe20000300000 */
.L_x_99:
        /* <DEDUP_REMOVED lines=17> */
[----:B------:R-:W-:Y:S01]  /*b780*/  UIADD3 UR40, UR16, 0x10000, URZ ;  /* 0x0001000010287890 */ /* 0x000fe2000fffe03f */
[----:B------:R-:W-:Y:S01]  /*b790*/  IADD3 R8, R8, 0x1, RZ ;  /* 0x0000000108087810 */ /* 0x000fe20007ffe0ff */
[----:B------:R-:W-:Y:S01]  /*b7a0*/  USHF.L.U32 UR43, UR43, 0x7, URZ ;  /* 0x000000072b2b7899 */ /* 0x000fe2000800063f */
[----:B------:R-:W-:Y:S01]  /*b7b0*/  SEL R6, RZ, 0x1, P4 ;  /* 0x00000001ff067807 */ /* 0x000fe20002000000 */
[----:B------:R-:W-:Y:S01]  /*b7c0*/  UIADD3 UR32, UR16, 0x14000, URZ ;  /* 0x0001400010207890 */ /* 0x000fe2000fffe03f */
[----:B------:R-:W-:Y:S01]  /*b7d0*/  SEL R0, R0, RZ, P4 ;  /* 0x000000ff00007207 */ /* 0x000fe20002000000 */
[----:B------:R-:W-:Y:S01]  /*b7e0*/  UIADD3 UR24, UR16, 0x18000, URZ ;  /* 0x0001800010187890 */ /* 0x000fe2000fffe03f */
[----:B------:R-:W-:Y:S01]  /*b7f0*/  LOP3.LUT R3, R3, R6, RZ, 0x3c, !PT ;  /* 0x0000000603037212 */ /* 0x000fe200078e3cff */
[----:B------:R-:W-:Y:S01]  /*b800*/  UIADD3 UR16, UR16, 0x1c000, URZ ;  /* 0x0001c00010107890 */ /* 0x000fe2000fffe03f */
        /* <DEDUP_REMOVED lines=16> */
.L_x_96:
[----:B------:R-:W-:Y:S05]  /*b910*/  BSYNC B1 ;  /* 0x0000000000017941 */ /* 0x000fea0003800000 */
.L_x_95:
[C---:B------:R-:W-:Y:S02]  /*b920*/  ISETP.GT.AND P4, PT, R4.reuse, 0x4, PT ;  /* 0x000000040400780c */ /* 0x040fe40003f84270 */
[----:B------:R-:W-:-:S11]  /*b930*/  IADD3 R4, R4, -0x2, RZ ;  /* 0xfffffffe04047810 */ /* 0x000fd60007ffe0ff */
[----:B------:R-:W-:Y:S05]  /*b940*/  @P4 BRA `(.L_x_100) ;  /* 0xfffffff800144947 */ /* 0x000fea000383ffff */
[----:B------:R-:W-:Y:S05]  /*b950*/  BSYNC B0 ;  /* 0x0000000000007941 */ /* 0x000fea0003800000 */
.L_x_89:
[----:B------:R-:W-:Y:S05]  /*b960*/  EXIT ;  /* 0x000000000000794d */ /* 0x000fea0003800000 */
.L_x_15:
[----:B-1----:R-:W-:-:S04]  /*b970*/  MOV R3, UR5 ;  /* 0x0000000500037c02 */ /* 0x002fc80008000f00 */
[----:B------:R1:W2:Y:S03]  /*b980*/  SYNCS.PHASECHK.TRANS64.TRYWAIT P1, [R3+URZ+0x60050], R0 ;  /* 0x06005000030075a7 */ /* 0x0002a6000802017f */
[----:B--2---:R-:W-:Y:S05]  /*b990*/  @!P1 NANOSLEEP.SYNCS 0x989680 ;  /* 0x009896800000995d */ /* 0x004fea0003900000 */
[----:B------:R-:W2:Y:S02]  /*b9a0*/  @!P1 SYNCS.PHASECHK.TRANS64 P1, [R3+URZ+0x60050], R0 ;  /* 0x06005000030095a7 */ /* 0x000ea4000802007f */
[----:B--2---:R-:W-:Y:S05]  /*b9b0*/  @!P1 BRA `(.L_x_15) ;  /* 0xfffffffc00ec9947 */ /* 0x004fea000383ffff */
[----:B------:R-:W-:Y:S05]  /*b9c0*/  BRA `(.L_x_101) ;  /* 0xffffff5400347947 */ /* 0x000fea000383ffff */
.L_x_17:
[----:B------:R-:W-:-:S13]  /*b9d0*/  R2UR UR4, R16 ;  /* 0x00000000100472ca */ /* 0x000fda00000e0000 */
[----:B-1----:R-:W-:-:S04]  /*b9e0*/  MOV R3, UR4 ;  /* 0x0000000400037c02 */ /* 0x002fc80008000f00 */
[----:B------:R1:W2:Y:S03]  /*b9f0*/  SYNCS.PHASECHK.TRANS64.TRYWAIT P1, [R3+URZ+0x60000], R6 ;  /* 0x06000006030075a7 */ /* 0x0002a6000802017f */
[----:B--2---:R-:W-:Y:S05]  /*ba00*/  @!P1 NANOSLEEP.SYNCS 0x989680 ;  /* 0x009896800000995d */ /* 0x004fea0003900000 */
[----:B------:R-:W2:Y:S02]  /*ba10*/  @!P1 SYNCS.PHASECHK.TRANS64 P1, [R3+URZ+0x60000], R6 ;  /* 0x06000006030095a7 */ /* 0x000ea4000802007f */
[----:B--2---:R-:W-:Y:S05]  /*ba20*/  @!P1 BRA `(.L_x_17) ;  /* 0xfffffffc00e89947 */ /* 0x004fea000383ffff */
[----:B------:R-:W-:Y:S05]  /*ba30*/  BRA `(.L_x_102) ;  /* 0xffffff5400387947 */ /* 0x000fea000383ffff */
.L_x_18:
[----:B-1----:R-:W-:-:S04]  /*ba40*/  MOV R3, UR10 ;  /* 0x0000000a00037c02 */ /* 0x002fc80008000f00 */
[----:B------:R1:W2:Y:S03]  /*ba50*/  SYNCS.PHASECHK.TRANS64.TRYWAIT P1, [R3+URZ], R0 ;  /* 0x00000000030075a7 */ /* 0x0002a6000802017f */
[----:B--2---:R-:W-:Y:S05]  /*ba60*/  @!P1 NANOSLEEP.SYNCS 0x989680 ;  /* 0x009896800000995d */ /* 0x004fea0003900000 */
[----:B------:R-:W2:Y:S02]  /*ba70*/  @!P1 SYNCS.PHASECHK.TRANS64 P1, [R3+URZ], R0 ;  /* 0x00000000030095a7 */ /* 0x000ea4000802007f */
[----:B--2---:R-:W-:Y:S05]  /*ba80*/  @!P1 BRA `(.L_x_18) ;  /* 0xfffffffc00ec9947 */ /* 0x004fea000383ffff */
[----:B------:R-:W-:Y:S05]  /*ba90*/  BRA `(.L_x_103) ;  /* 0xffffff5400407947 */ /* 0x000fea000383ffff */
.L_x_20:
[----:B------:R-:W-:-:S13]  /*baa0*/  R2UR UR6, R16 ;  /* 0x00000000100672ca */ /* 0x000fda00000e0000 */
[----:B-1----:R-:W-:-:S04]  /*bab0*/  MOV R11, UR6 ;  /* 0x00000006000b7c02 */ /* 0x002fc80008000f00 */
[----:B------:R1:W2:Y:S03]  /*bac0*/  SYNCS.PHASECHK.TRANS64.TRYWAIT P1, [R11+URZ+0x60008], R6 ;  /* 0x060008060b0075a7 */ /* 0x0002a6000802017f */
[----:B--2---:R-:W-:Y:S05]  /*bad0*/  @!P1 NANOSLEEP.SYNCS 0x989680 ;  /* 0x009896800000995d */ /* 0x004fea0003900000 */
[----:B------:R-:W2:Y:S02]  /*bae0*/  @!P1 SYNCS.PHASECHK.TRANS64 P1, [R11+URZ+0x60008], R6 ;  /* 0x060008060b0095a7 */ /* 0x000ea4000802007f */
[----:B--2---:R-:W-:Y:S05]  /*baf0*/  @!P1 BRA `(.L_x_20) ;  /* 0xfffffffc00e89947 */ /* 0x004fea000383ffff */
[----:B------:R-:W-:Y:S05]  /*bb00*/  BRA `(.L_x_104) ;  /* 0xffffff80001c7947 */ /* 0x000fea000383ffff */
.L_x_25:
[----:B-1----:R-:W-:-:S04]  /*bb10*/  MOV R5, UR6 ;  /* 0x0000000600057c02 */ /* 0x002fc80008000f00 */
[----:B------:R1:W2:Y:S03]  /*bb20*/  SYNCS.PHASECHK.TRANS64.TRYWAIT P2, [R5+URZ+0x60000], R0 ;  /* 0x06000000050075a7 */ /* 0x0002a6000804017f */
[----:B--2---:R-:W-:Y:S05]  /*bb30*/  @!P2 NANOSLEEP.SYNCS 0x989680 ;  /* 0x009896800000a95d */ /* 0x004fea0003900000 */
[----:B------:R-:W2:Y:S02]  /*bb40*/  @!P2 SYNCS.PHASECHK.TRANS64 P2, [R5+URZ+0x60000], R0 ;  /* 0x060000000500a5a7 */ /* 0x000ea4000804007f */
[----:B--2---:R-:W-:Y:S05]  /*bb50*/  @!P2 BRA `(.L_x_25) ;  /* 0xfffffffc00eca947 */ /* 0x004fea000383ffff */
[----:B------:R-:W-:Y:S05]  /*bb60*/  BRA `(.L_x_105) ;  /* 0xffffff8400687947 */ /* 0x000fea000383ffff */
.L_x_29:
[----:B-1----:R-:W-:-:S04]  /*bb70*/  MOV R14, UR7 ;  /* 0x00000007000e7c02 */ /* 0x002fc80008000f00 */
[----:B------:R1:W2:Y:S03]  /*bb80*/  SYNCS.PHASECHK.TRANS64.TRYWAIT P2, [R14+URZ+0x60000], R17 ;  /* 0x060000110e0075a7 */ /* 0x0002a6000804017f */
[----:B--2---:R-:W-:Y:S05]  /*bb90*/  @!P2 NANOSLEEP.SYNCS 0x989680 ;  /* 0x009896800000a95d */ /* 0x004fea0003900000 */
[----:B------:R-:W2:Y:S02]  /*bba0*/  @!P2 SYNCS.PHASECHK.TRANS64 P2, [R14+URZ+0x60000], R17 ;  /* 0x060000110e00a5a7 */ /* 0x000ea4000804007f */
[----:B--2---:R-:W-:Y:S05]  /*bbb0*/  @!P2 BRA `(.L_x_29) ;  /* 0xfffffffc00eca947 */ /* 0x004fea000383ffff */
[----:B------:R-:W-:Y:S05]  /*bbc0*/  BRA `(.L_x_28) ;  /* 0xffffffb000f07947 */ /* 0x000fea000383ffff */
.L_x_45:
[----:B-1----:R-:W-:-:S04]  /*bbd0*/  MOV R5, UR4 ;  /* 0x0000000400057c02 */ /* 0x002fc80008000f00 */
[----:B------:R1:W2:Y:S03]  /*bbe0*/  SYNCS.PHASECHK.TRANS64.TRYWAIT P0, [R5+URZ+0x60098], R0 ;  /* 0x06009800050075a7 */ /* 0x0002a6000800017f */
[----:B--2---:R-:W-:Y:S05]  /*bbf0*/  @!P0 NANOSLEEP.SYNCS 0x989680 ;  /* 0x009896800000895d */ /* 0x004fea0003900000 */
[----:B------:R-:W2:Y:S02]  /*bc00*/  @!P0 SYNCS.PHASECHK.TRANS64 P0, [R5+URZ+0x60098], R0 ;  /* 0x06009800050085a7 */ /* 0x000ea4000800007f */
[----:B--2---:R-:W-:Y:S05]  /*bc10*/  @!P0 BRA `(.L_x_45) ;  /* 0xfffffffc00ec8947 */ /* 0x004fea000383ffff */
[----:B------:R-:W-:Y:S05]  /*bc20*/  BRA `(.L_x_106) ;  /* 0xffffffc000707947 */ /* 0x000fea000383ffff */
.L_x_71:
[----:B--2---:R2:W4:Y:S02]  /*bc30*/  SYNCS.PHASECHK.TRANS64.TRYWAIT P0, [R3+URZ+0x60060], R2 ;  /* 0x06006002030075a7 */ /* 0x004524000800017f */
[----:B----4-:R-:W-:Y:S05]  /*bc40*/  @!P0 NANOSLEEP.SYNCS 0x989680 ;  /* 0x009896800000895d */ /* 0x010fea0003900000 */
[----:B------:R-:W4:Y:S02]  /*bc50*/  @!P0 SYNCS.PHASECHK.TRANS64 P0, [R3+URZ+0x60060], R2 ;  /* 0x06006002030085a7 */ /* 0x000f24000800007f */
[----:B----4-:R-:W-:Y:S05]  /*bc60*/  @!P0 BRA `(.L_x_71) ;  /* 0xfffffffc00f08947 */ /* 0x010fea000383ffff */
[----:B------:R-:W-:Y:S05]  /*bc70*/  BRA `(.L_x_107) ;  /* 0xffffffe400947947 */ /* 0x000fea000383ffff */
.L_x_76:
[----:B-1----:R1:W2:Y:S02]  /*bc80*/  SYNCS.PHASECHK.TRANS64.TRYWAIT P0, [R5+URZ+0x60028], R0 ;  /* 0x06002800050075a7 */ /* 0x0022a4000800017f */
[----:B--2---:R-:W-:Y:S05]  /*bc90*/  @!P0 NANOSLEEP.SYNCS 0x989680 ;  /* 0x009896800000895d */ /* 0x004fea0003900000 */
[----:B------:R-:W2:Y:S02]  /*bca0*/  @!P0 SYNCS.PHASECHK.TRANS64 P0, [R5+URZ+0x60028], R0 ;  /* 0x06002800050085a7 */ /* 0x000ea4000800007f */
[----:B--2---:R-:W-:Y:S05]  /*bcb0*/  @!P0 BRA `(.L_x_76) ;  /* 0xfffffffc00f08947 */ /* 0x004fea000383ffff */
[----:B------:R-:W-:Y:S05]  /*bcc0*/  BRA `(.L_x_108) ;  /* 0xffffffe800647947 */ /* 0x000fea000383ffff */
.L_x_81:
[----:B-1----:R1:W2:Y:S02]  /*bcd0*/  SYNCS.PHASECHK.TRANS64.TRYWAIT P0, [R4+URZ+0x60060], R5 ;  /* 0x06006005040075a7 */ /* 0x0022a4000800017f */
[----:B--2---:R-:W-:Y:S05]  /*bce0*/  @!P0 NANOSLEEP.SYNCS 0x989680 ;  /* 0x009896800000895d */ /* 0x004fea0003900000 */
[----:B------:R-:W2:Y:S02]  /*bcf0*/  @!P0 SYNCS.PHASECHK.TRANS64 P0, [R4+URZ+0x60060], R5 ;  /* 0x06006005040085a7 */ /* 0x000ea4000800007f */
[----:B--2---:R-:W-:Y:S05]  /*bd00*/  @!P0 BRA `(.L_x_81) ;  /* 0xfffffffc00f08947 */ /* 0x004fea000383ffff */
[----:B------:R-:W-:Y:S05]  /*bd10*/  BRA `(.L_x_109) ;  /* 0xffffffec00347947 */ /* 0x000fea000383ffff */
.L_x_86:
[----:B-1----:R1:W2:Y:S02]  /*bd20*/  SYNCS.PHASECHK.TRANS64.TRYWAIT P0, [R3+URZ+0x60028], R4 ;  /* 0x06002804030075a7 */ /* 0x0022a4000800017f */
[----:B--2---:R-:W-:Y:S05]  /*bd30*/  @!P0 NANOSLEEP.SYNCS 0x989680 ;  /* 0x009896800000895d */ /* 0x004fea0003900000 */
[----:B------:R-:W2:Y:S02]  /*bd40*/  @!P0 SYNCS.PHASECHK.TRANS64 P0, [R3+URZ+0x60028], R4 ;  /* 0x06002804030085a7 */ /* 0x000ea4000800007f */
[----:B--2---:R-:W-:Y:S05]  /*bd50*/  @!P0 BRA `(.L_x_86) ;  /* 0xfffffffc00f08947 */ /* 0x004fea000383ffff */
[----:B------:R-:W-:Y:S05]  /*bd60*/  BRA `(.L_x_110) ;  /* 0xfffffff000107947 */ /* 0x000fea000383ffff */
.L_x_92:
[----:B-1----:R1:W2:Y:S02]  /*bd70*/  SYNCS.PHASECHK.TRANS64.TRYWAIT P4, [R6+URZ+0x60028], R5 ;  /* 0x06002805060075a7 */ /* 0x0022a4000808017f */
[----:B--2---:R-:W-:Y:S05]  /*bd80*/  @!P4 NANOSLEEP.SYNCS 0x989680 ;  /* 0x009896800000c95d */ /* 0x004fea0003900000 */
[----:B------:R-:W2:Y:S02]  /*bd90*/  @!P4 SYNCS.PHASECHK.TRANS64 P4, [R6+URZ+0x60028], R5 ;  /* 0x060028050600c5a7 */ /* 0x000ea4000808007f */
[----:B--2---:R-:W-:Y:S05]  /*bda0*/  @!P4 BRA `(.L_x_92) ;  /* 0xfffffffc00f0c947 */ /* 0x004fea000383ffff */
[----:B------:R-:W-:Y:S05]  /*bdb0*/  BRA `(.L_x_111) ;  /* 0xfffffff4001c7947 */ /* 0x000fea000383ffff */
.L_x_97:
[----:B-1----:R1:W2:Y:S02]  /*bdc0*/  SYNCS.PHASECHK.TRANS64.TRYWAIT P4, [R6+URZ+0x60028], R7 ;  /* 0x06002807060075a7 */ /* 0x0022a4000808017f */
[----:B--2---:R-:W-:Y:S05]  /*bdd0*/  @!P4 NANOSLEEP.SYNCS 0x989680 ;  /* 0x009896800000c95d */ /* 0x004fea0003900000 */
[----:B------:R-:W2:Y:S02]  /*bde0*/  @!P4 SYNCS.PHASECHK.TRANS64 P4, [R6+URZ+0x60028], R7 ;  /* 0x060028070600c5a7 */ /* 0x000ea4000808007f */
[----:B--2---:R-:W-:Y:S05]  /*bdf0*/  @!P4 BRA `(.L_x_97) ;  /* 0xfffffffc00f0c947 */ /* 0x004fea000383ffff */
[----:B------:R-:W-:Y:S05]  /*be00*/  BRA `(.L_x_112) ;  /* 0xfffffff400f87947 */ /* 0x000fea000383ffff */
        .weak           $__internal_0_$__cuda_sm20_rcp_rn_f32_slowpath
        .type           $__internal_0_$__cuda_sm20_rcp_rn_f32_slowpath,@function
        .size           $__internal_0_$__cuda_sm20_rcp_rn_f32_slowpath,(.L_x_118 - $__internal_0_$__cuda_sm20_rcp_rn_f32_slowpath)
$__internal_0_$__cuda_sm20_rcp_rn_f32_slowpath:
[----:B------:R-:W-:Y:S01]  /*be10*/  SHF.L.U32 R3, R6, 0x1, RZ ;  /* 0x0000000106037819 */ /* 0x000fe200000006ff */
[----:B------:R-:W-:Y:S03]  /*be20*/  BSSY B2, `(.L_x_113) ;  /* 0x0000030000027945 */ /* 0x000fe60003800000 */
[----:B------:R-:W-:-:S04]  /*be30*/  SHF.R.U32.HI R19, RZ, 0x18, R3 ;  /* 0x00000018ff137819 */ /* 0x000fc80000011603 */
[----:B------:R-:W-:-:S13]  /*be40*/  ISETP.NE.U32.AND P0, PT, R19, RZ, PT ;  /* 0x000000ff1300720c */ /* 0x000fda0003f05070 */
[----:B------:R-:W-:Y:S05]  /*be50*/  @P0 BRA `(.L_x_114) ;  /* 0x0000000000280947 */ /* 0x000fea0003800000 */
[----:B------:R-:W-:-:S04]  /*be60*/  SHF.L.U32 R3, R6, 0x1, RZ ;  /* 0x0000000106037819 */ /* 0x000fc800000006ff */
[----:B------:R-:W-:-:S13]  /*be70*/  ISETP.NE.AND P0, PT, R3, RZ, PT ;  /* 0x000000ff0300720c */ /* 0x000fda0003f05270 */
[----:B------:R-:W-:Y:S01]  /*be80*/  @P0 FFMA R13, R6, 1.84467440737095516160e+19, RZ ;  /* 0x5f800000060d0823 */ /* 0x000fe200000000ff */
[----:B------:R-:W-:Y:S08]  /*be90*/  @!P0 MUFU.RCP R7, R6 ;  /* 0x0000000600078308 */ /* 0x000ff00000001000 */
[----:B------:R-:W1:Y:S02]  /*bea0*/  @P0 MUFU.RCP R14, R13 ;  /* 0x0000000d000e0308 */ /* 0x000e640000001000 */
[----:B-1----:R-:W-:-:S04]  /*beb0*/  @P0 FFMA R3, R13, R14, -1 ;  /* 0xbf8000000d030423 */ /* 0x002fc8000000000e */
[----:B------:R-:W-:-:S04]  /*bec0*/  @P0 FADD.FTZ R3, -R3, -RZ ;  /* 0x800000ff03030221 */ /* 0x000fc80000010100 */
[----:B------:R-:W-:-:S04]  /*bed0*/  @P0 FFMA R3, R14, R3, R14 ;  /* 0x000000030e030223 */ /* 0x000fc8000000000e */
[----:B------:R-:W-:Y:S01]  /*bee0*/  @P0 FFMA R7, R3, 1.84467440737095516160e+19, RZ ;  /* 0x5f80000003070823 */ /* 0x000fe200000000ff */
[----:B------:R-:W-:Y:S06]  /*bef0*/  BRA `(.L_x_115) ;  /* 0x0000000000887947 */ /* 0x000fec0003800000 */
.L_x_114:
[----:B------:R-:W-:-:S04]  /*bf00*/  IADD3 R21, R19, -0xfd, RZ ;  /* 0xffffff0313157810 */ /* 0x000fc80007ffe0ff */
[----:B------:R-:W-:-:S13]  /*bf10*/  ISETP.GT.U32.AND P0, PT, R21, 0x1, PT ;  /* 0x000000011500780c */ /* 0x000fda0003f04070 */
[----:B------:R-:W-:Y:S05]  /*bf20*/  @P0 BRA `(.L_x_116) ;  /* 0x0000000000780947 */ /* 0x000fea0003800000 */
[----:B------:R-:W-:Y:S02]  /*bf30*/  LOP3.LUT R3, R6, 0x7fffff, RZ, 0xc0, !PT ;  /* 0x007fffff06037812 */ /* 0x000fe400078ec0ff */
[----:B------:R-:W-:Y:S02]  /*bf40*/  MOV R18, 0x3 ;  /* 0x0000000300127802 */ /* 0x000fe40000000f00 */
[----:B------:R-:W-:Y:S02]  /*bf50*/  LOP3.LUT R3, R3, 0x3f800000, RZ, 0xfc, !PT ;  /* 0x3f80000003037812 */ /* 0x000fe400078efcff */
[----:B------:R-:W-:Y:S02]  /*bf60*/  SHF.L.U32 R18, R18, R21, RZ ;  /* 0x0000001512127219 */ /* 0x000fe400000006ff */
[----:B------:R-:W1:Y:S02]  /*bf70*/  MUFU.RCP R14, R3 ;  /* 0x00000003000e7308 */ /* 0x000e640000001000 */
[----:B-1----:R-:W-:-:S04]  /*bf80*/  FFMA R7, R3, R14, -1 ;  /* 0xbf80000003077423 */ /* 0x002fc8000000000e */
[----:B------:R-:W-:-:S04]  /*bf90*/  FADD.FTZ R7, -R7, -RZ ;  /* 0x800000ff07077221 */ /* 0x000fc80000010100 */
[CCC-:B------:R-:W-:Y:S01]  /*bfa0*/  FFMA.RM R13, R14.reuse, R7.reuse, R14.reuse ;  /* 0x000000070e0d7223 */ /* 0x1c0fe2000000400e */
[----:B------:R-:W-:-:S04]  /*bfb0*/  FFMA.RP R14, R14, R7, R14 ;  /* 0x000000070e0e7223 */ /* 0x000fc8000000800e */
[C---:B------:R-:W-:Y:S02]  /*bfc0*/  LOP3.LUT R7, R13.reuse, 0x7fffff, RZ, 0xc0, !PT ;  /* 0x007fffff0d077812 */ /* 0x040fe400078ec0ff */
[----:B------:R-:W-:Y:S02]  /*bfd0*/  FSETP.NEU.FTZ.AND P0, PT, R13, R14, PT ;  /* 0x0000000e0d00720b */ /* 0x000fe40003f1d000 */
[----:B------:R-:W-:Y:S02]  /*bfe0*/  LOP3.LUT R7, R7, 0x800000, RZ, 0xfc, !PT ;  /* 0x0080000007077812 */ /* 0x000fe400078efcff */
[----:B------:R-:W-:Y:S02]  /*bff0*/  SEL R13, RZ, 0xffffffff, !P0 ;  /* 0xffffffffff0d7807 */ /* 0x000fe40004000000 */
[----:B------:R-:W-:Y:S02]  /*c000*/  LOP3.LUT R18, R18, R7, RZ, 0xc0, !PT ;  /* 0x0000000712127212 */ /* 0x000fe400078ec0ff */
[----:B------:R-:W-:-:S02]  /*c010*/  IADD3 R14, -R13, RZ, RZ ;  /* 0x000000ff0d0e7210 */ /* 0x000fc40007ffe1ff */
[-C--:B------:R-:W-:Y:S02]  /*c020*/  SHF.R.U32.HI R18, RZ, R21.reuse, R18 ;  /* 0x00000015ff127219 */ /* 0x080fe40000011612 */
[----:B------:R-:W-:Y:S02]  /*c030*/  LOP3.LUT P1, RZ, R14, R21, R7, 0xf8, !PT ;  /* 0x000000150eff7212 */ /* 0x000fe4000782f807 */
[C---:B------:R-:W-:Y:S02]  /*c040*/  LOP3.LUT P0, RZ, R18.reuse, 0x1, RZ, 0xc0, !PT ;  /* 0x0000000112ff7812 */ /* 0x040fe4000780c0ff */
[----:B------:R-:W-:Y:S02]  /*c050*/  LOP3.LUT P2, RZ, R18, 0x2, RZ, 0xc0, !PT ;  /* 0x0000000212ff7812 */ /* 0x000fe4000784c0ff */
[----:B------:R-:W-:Y:S02]  /*c060*/  IADD3 R14, R19, -0xfc, RZ ;  /* 0xffffff04130e7810 */ /* 0x000fe40007ffe0ff */
[----:B------:R-:W-:-:S02]  /*c070*/  PLOP3.LUT P0, PT, P0, P1, P2, 0xe0, 0x0 ;  /* 0x000000000000781c */ /* 0x000fc40000703c20 */
[----:B------:R-:W-:Y:S02]  /*c080*/  LOP3.LUT P1, RZ, R6, 0x7fffff, RZ, 0xc0, !PT ;  /* 0x007fffff06ff7812 */ /* 0x000fe4000782c0ff */
[----:B------:R-:W-:Y:S02]  /*c090*/  SEL R3, RZ, 0x1, !P0 ;  /* 0x00000001ff037807 */ /* 0x000fe40004000000 */
[----:B------:R-:W-:Y:S02]  /*c0a0*/  SHF.R.U32.HI R7, RZ, R14, R7 ;  /* 0x0000000eff077219 */ /* 0x000fe40000011607 */
[----:B------:R-:W-:-:S04]  /*c0b0*/  IADD3 R3, -R3, RZ, RZ ;  /* 0x000000ff03037210 */ /* 0x000fc80007ffe1ff */
[----:B------:R-:W-:-:S13]  /*c0c0*/  ISETP.GE.AND P0, PT, R3, RZ, PT ;  /* 0x000000ff0300720c */ /* 0x000fda0003f06270 */
[----:B------:R-:W-:-:S04]  /*c0d0*/  @!P0 IADD3 R7, R7, 0x1, RZ ;  /* 0x0000000107078810 */ /* 0x000fc80007ffe0ff */
[----:B------:R-:W-:-:S04]  /*c0e0*/  @!P1 SHF.L.U32 R7, R7, 0x1, RZ ;  /* 0x0000000107079819 */ /* 0x000fc800000006ff */
[----:B------:R-:W-:Y:S01]  /*c0f0*/  LOP3.LUT R7, R7, 0x80000000, R6, 0xf8, !PT ;  /* 0x8000000007077812 */ /* 0x000fe200078ef806 */
[----:B------:R-:W-:Y:S06]  /*c100*/  BRA `(.L_x_115) ;  /* 0x0000000000047947 */ /* 0x000fec0003800000 */
.L_x_116:
[----:B------:R1:W2:Y:S02]  /*c110*/  MUFU.RCP R7, R6 ;  /* 0x0000000600077308 */ /* 0x0002a40000001000 */
.L_x_115:
[----:B------:R-:W-:Y:S05]  /*c120*/  BSYNC B2 ;  /* 0x0000000000027941 */ /* 0x000fea0003800000 */
.L_x_113:
[----:B--2---:R-:W-:Y:S02]  /*c130*/  MOV R3, R7 ;  /* 0x0000000700037202 */ /* 0x004fe40000000f00 */
[----:B-1----:R-:W-:Y:S02]  /*c140*/  MOV R6, R15 ;  /* 0x0000000f00067202 */ /* 0x002fe40000000f00 */
[----:B------:R-:W-:-:S04]  /*c150*/  MOV R7, 0x0 ;  /* 0x0000000000077802 */ /* 0x000fc80000000f00 */
[----:B------:R-:W-:Y:S05]  /*c160*/  RET.REL.NODEC R6 `(_ZN7cutlass13device_kernelINS_4fmha6kernel28FmhaKernelTmaWarpSpecializedINS1_10collective30FmhaMainloopTmaWarpSpecializedINS_6half_tEffN4cute5tupleIJNS7_1CILi128EEESA_NS9_ILi256EEEEEENS8_IJiNS9_ILi1EEENS8_IJiiEEEEEESF_SF_NS4_13DefaultFusionEJEEENS4_15FmhaFwdEpilogueIS6_fNS8_IJNS9_ILi64EEESB_SA_EEEEENS2_23IndividualTileSchedulerEJEEEEEvNT_6ParamsE) ;  /* 0xffffff3c06a47950 */ /* 0x000fea0003c3ffff */
.L_x_117:
[----:B------:R-:W-:-:S00]  /*c170*/  BRA `(.L_x_117) ;  /* 0xfffffffc00fc7947 */ /* 0x000fc0000383ffff */
[----:B------:R-:W-:-:S00]  /*c180*/  NOP ;  /* 0x0000000000007918 */ /* 0x000fc00000000000 */
[----:B------:R-:W-:-:S00]  /*c190*/  NOP ;  /* 0x0000000000007918 */ /* 0x000fc00000000000 */
[----:B------:R-:W-:-:S00]  /*c1a0*/  NOP ;  /* 0x0000000000007918 */ /* 0x000fc00000000000 */
[----:B------:R-:W-:-:S00]  /*c1b0*/  NOP ;  /* 0x0000000000007918 */ /* 0x000fc00000000000 */
[----:B------:R-:W-:-:S00]  /*c1c0*/  NOP ;  /* 0x0000000000007918 */ /* 0x000fc00000000000 */
[----:B------:R-:W-:-:S00]  /*c1d0*/  NOP ;  /* 0x0000000000007918 */ /* 0x000fc00000000000 */
[----:B------:R-:W-:-:S00]  /*c1e0*/  NOP ;  /* 0x0000000000007918 */ /* 0x000fc00000000000 */
[----:B------:R-:W-:-:S00]  /*c1f0*/  NOP ;  /* 0x0000000000007918 */ /* 0x000fc00000000000 */
.L_x_118:


//--------------------- .nv.global.init           --------------------------
	.section	.nv.global.init,"aw",@progbits
.nv.global.init:
	.type		$str$24,@object
	.size		$str$24,($str$25 - $str$24)
$str$24:
        /*0000*/ 	.byte	0x28, 0x61, 0x64, 0x64, 0x72, 0x65, 0x73, 0x73, 0x20, 0x26, 0x20, 0x6d, 0x61, 0x73, 0x6b, 0x29
        /*0010*/ 	.byte	0x20, 0x3d, 0x3d, 0x20, 0x30, 0x00
	.type		$str$25,@object
	.size		$str$25,(__unnamed_1 - $str$25)
$str$25:
        /*0016*/ 	.byte	0x2f, 0x74, 0x6d, 0x70, 0x2f, 0x63, 0x75, 0x74, 0x6c, 0x61, 0x73, 0x73, 0x5f, 0x73, 0x77, 0x65
        /*0026*/ 	.byte	0x65, 0x70, 0x5f, 0x73, 0x72, 0x63, 0x2f, 0x69, 0x6e, 0x63, 0x6c, 0x75, 0x64, 0x65, 0x2f, 0x63
        /*0036*/ 	.byte	0x75, 0x74, 0x65, 0x2f, 0x70, 0x6f, 0x69, 0x6e, 0x74, 0x65, 0x72, 0x5f, 0x66, 0x6c, 0x61, 0x67
        /*0046*/ 	.byte	0x67, 0x65, 0x64, 0x2e, 0x68, 0x70, 0x70, 0x00
	.type		__unnamed_1,@object
	.size		__unnamed_1,(__unnamed_2 - __unnamed_1)
__unnamed_1:
        /*004e*/ 	.byte	0x61, 0x75, 0x74, 0x6f, 0x20, 0x63, 0x75, 0x74, 0x65, 0x3a, 0x3a, 0x61, 0x73, 0x5f, 0x70, 0x6f
        /* <DEDUP_REMOVED lines=27> */
        /*020e*/ 	.byte	0x3e, 0x3e, 0x3e, 0x3e, 0x3e, 0x5d, 0x00
	.type		__unnamed_2,@object
	.size		__unnamed_2,(.L_1 - __unnamed_2)
__unnamed_2:
        /* <DEDUP_REMOVED lines=29> */
.L_1:


//--------------------- .nv.shared._ZN7cutlass13device_kernelINS_4fmha6kernel28FmhaKernelTmaWarpSpecializedINS1_10collective30FmhaMainloopTmaWarpSpecializedINS_6half_tEffN4cute5tupleIJNS7_1CILi128EEESA_NS9_ILi256EEEEEENS8_IJiNS9_ILi1EEENS8_IJiiEEEEEESF_SF_NS4_13DefaultFusionEJEEENS4_15FmhaFwdEpilogueIS6_fNS8_IJNS9_ILi64EEESB_SA_EEEEENS2_23IndividualTileSchedulerEJEEEEEvNT_6ParamsE --------------------------
	.section	.nv.shared._ZN7cutlass13device_kernelINS_4fmha6kernel28FmhaKernelTmaWarpSpecializedINS1_10collective30FmhaMainloopTmaWarpSpecializedINS_6half_tEffN4cute5tupleIJNS7_1CILi128EEESA_NS9_ILi256EEEEEENS8_IJiNS9_ILi1EEENS8_IJiiEEEEEESF_SF_NS4_13DefaultFusionEJEEENS4_15FmhaFwdEpilogueIS6_fNS8_IJNS9_ILi64EEESB_SA_EEEEENS2_23IndividualTileSchedulerEJEEEEEvNT_6ParamsE,"aw",@nobits
	.sectionflags	@""
	.align	16
	.zero		1024


//--------------------- .nv.shared.reserved.0     --------------------------
	.section	.nv.shared.reserved.0,"aw",@nobits
	.weak		__nv_reservedSMEM_offset_0_alias
	.size		__nv_reservedSMEM_offset_0_alias, 0, 0
	.other		__nv_reservedSMEM_offset_0_alias,@"STO_CUDA_RESERVED_SHARED STV_DEFAULT"
__nv_reservedSMEM_offset_0_alias:
	.zero		0


//--------------------- .nv.global                --------------------------
	.section	.nv.global,"aw",@nobits
.nv.global:
	.type		_ZN39_INTERNAL_2622c0ee_4_k_cu_9cb85034_30814cute1_E,@object
	.size		_ZN39_INTERNAL_2622c0ee_4_k_cu_9cb85034_30814cute1_E,(_ZN39_INTERNAL_2622c0ee_4_k_cu_9cb85034_30814cuda3std3__45__cpo6cbeginE - _ZN39_INTERNAL_2622c0ee_4_k_cu_9cb85034_30814cute1_E)
_ZN39_INTERNAL_2622c0ee_4_k_cu_9cb85034_30814cute1_E:
	.zero		1
	.type		_ZN39_INTERNAL_2622c0ee_4_k_cu_9cb85034_30814cuda3std3__45__cpo6cbeginE,@object
	.size		_ZN39_INTERNAL_2622c0ee_4_k_cu_9cb85034_30814cuda3std3__45__cpo6cbeginE,(_ZN39_INTERNAL_2622c0ee_4_k_cu_9cb85034_30814cuda3std3__48in_placeE - _ZN39_INTERNAL_2622c0ee_4_k_cu_9cb85034_30814cuda3std3__45__cpo6cbeginE)
_ZN39_INTERNAL_2622c0ee_4_k_cu_9cb85034_30814cuda3std3__45__cpo6cbeginE:
	.zero		1
	.type		_ZN39_INTERNAL_2622c0ee_4_k_cu_9cb85034_30814cuda3std3__48in_placeE,@object
	.size		_ZN39_INTERNAL_2622c0ee_4_k_cu_9cb85034_30814cuda3std3__48in_placeE,(_ZN39_INTERNAL_2622c0ee_4_k_cu_9cb85034_30814cuda3std6ranges3__45__cpo9iter_moveE - _ZN39_INTERNAL_2622c0ee_4_k_cu_9cb85034_30814cuda3std3__48in_placeE)
_ZN39_INTERNAL_2622c0ee_4_k_cu_9cb85034_30814cuda3std3__48in_placeE:
	.zero		1
	.type		_ZN39_INTERNAL_2622c0ee_4_k_cu_9cb85034_30814cuda3std6ranges3__45__cpo9iter_moveE,@object
	.size		_ZN39_INTERNAL_2622c0ee_4_k_cu_9cb85034_30814cuda3std6ranges3__45__cpo9iter_moveE,(_ZN39_INTERNAL_2622c0ee_4_k_cu_9cb85034_30814cuda3std3__45__cpo5beginE - _ZN39_INTERNAL_2622c0ee_4_k_cu_9cb85034_30814cuda3std6ranges3__45__cpo9iter_moveE)
_ZN39_INTERNAL_2622c0ee_4_k_cu_9cb85034_30814cuda3std6ranges3__45__cpo9iter_moveE:
	.zero		1
	.type		_ZN39_INTERNAL_2622c0ee_4_k_cu_9cb85034_30814cuda3std3__45__cpo5beginE,@object
	.size		_ZN39_INTERNAL_2622c0ee_4_k_cu_9cb85034_30814cuda3std3__45__cpo5beginE,(_ZN39_INTERNAL_2622c0ee_4_k_cu_9cb85034_30814cuda3std3__441_GLOBAL__N__2622c0ee_4_k_cu_9cb85034_30816ignoreE - _ZN39_INTERNAL_2622c0ee_4_k_cu_9cb85034_30814cuda3std3__45__cpo5beginE)
_ZN39_INTERNAL_2622c0ee_4_k_cu_9cb85034_30814cuda3std3__45__cpo5beginE:
	.zero		1
	.type		_ZN39_INTERNAL_2622c0ee_4_k_cu_9cb85034_30814cuda3std3__441_GLOBAL__N__2622c0ee_4_k_cu_9cb85034_30816ignoreE,@object
	.size		_ZN39_INTERNAL_2622c0ee_4_k_cu_9cb85034_30814cuda3std3__441_GLOBAL__N__2622c0ee_4_k_cu_9cb85034_30816ignoreE,(_ZN39_INTERNAL_2622c0ee_4_k_cu_9cb85034_30814cute7productE - _ZN39_INTERNAL_2622c0ee_4_k_cu_9cb85034_30814cuda3std3__441_GLOBAL__N__2622c0ee_4_k_cu_9cb85034_30816ignoreE)
_ZN39_INTERNAL_2622c0ee_4_k_cu_9cb85034_30814cuda3std3__441_GLOBAL__N__2622c0ee_4_k_cu_9cb85034_30816ignoreE:
	.zero		1
	.type		_ZN39_INTERNAL_2622c0ee_4_k_cu_9cb85034_30814cute7productE,@object
	.size		_ZN39_INTERNAL_2622c0ee_4_k_cu_9cb85034_30814cute7productE,(_ZN39_INTERNAL_2622c0ee_4_k_cu_9cb85034_30814cuda3std3__45__cpo3endE - _ZN39_INTERNAL_2622c0ee_4_k_cu_9cb85034_30814cute7productE)
_ZN39_INTERNAL_2622c0ee_4_k_cu_9cb85034_30814cute7productE:
	.zero		1
	.type		_ZN39_INTERNAL_2622c0ee_4_k_cu_9cb85034_30814cuda3std3__45__cpo3endE,@object
	.size		_ZN39_INTERNAL_2622c0ee_4_k_cu_9cb85034_30814cuda3std3__45__cpo3endE,(_ZN39_INTERNAL_2622c0ee_4_k_cu_9cb85034_30814cuda3std3__419piecewise_constructE - _ZN39_INTERNAL_2622c0ee_4_k_cu_9cb85034_30814cuda3std3__45__cpo3endE)
_ZN39_INTERNAL_2622c0ee_4_k_cu_9cb85034_30814cuda3std3__45__cpo3endE:
	.zero		1
	.type		_ZN39_INTERNAL_2622c0ee_4_k_cu_9cb85034_30814cuda3std3__419piecewise_constructE,@object
	.size		_ZN39_INTERNAL_2622c0ee_4_k_cu_9cb85034_30814cuda3std3__419piecewise_constructE,(_ZN39_INTERNAL_2622c0ee_4_k_cu_9cb85034_30814cuda3std3__45__cpo4cendE - _ZN39_INTERNAL_2622c0ee_4_k_cu_9cb85034_30814cuda3std3__419piecewise_constructE)
_ZN39_INTERNAL_2622c0ee_4_k_cu_9cb85034_30814cuda3std3__419piecewise_constructE:
	.zero		1
	.type		_ZN39_INTERNAL_2622c0ee_4_k_cu_9cb85034_30814cuda3std3__45__cpo4cendE,@object
	.size		_ZN39_INTERNAL_2622c0ee_4_k_cu_9cb85034_30814cuda3std3__45__cpo4cendE,(_ZN39_INTERNAL_2622c0ee_4_k_cu_9cb85034_30814cuda3std6ranges3__45__cpo4swapE - _ZN39_INTERNAL_2622c0ee_4_k_cu_9cb85034_30814cuda3std3__45__cpo4cendE)
_ZN39_INTERNAL_2622c0ee_4_k_cu_9cb85034_30814cuda3std3__45__cpo4cendE:
	.zero		1
	.type		_ZN39_INTERNAL_2622c0ee_4_k_cu_9cb85034_30814cuda3std6ranges3__45__cpo4swapE,@object
	.size		_ZN39_INTERNAL_2622c0ee_4_k_cu_9cb85034_30814cuda3std6ranges3__45__cpo4swapE,(.L_9 - _ZN39_INTERNAL_2622c0ee_4_k_cu_9cb85034_30814cuda3std6ranges3__45__cpo4swapE)
_ZN39_INTERNAL_2622c0ee_4_k_cu_9cb85034_30814cuda3std6ranges3__45__cpo4swapE:
	.zero		1
.L_9:


//--------------------- .nv.constant0._ZN7cutlass13device_kernelINS_4fmha6kernel28FmhaKernelTmaWarpSpecializedINS1_10collective30FmhaMainloopTmaWarpSpecializedINS_6half_tEffN4cute5tupleIJNS7_1CILi128EEESA_NS9_ILi256EEEEEENS8_IJiNS9_ILi1EEENS8_IJiiEEEEEESF_SF_NS4_13DefaultFusionEJEEENS4_15FmhaFwdEpilogueIS6_fNS8_IJNS9_ILi64EEESB_SA_EEEEENS2_23IndividualTileSchedulerEJEEEEEvNT_6ParamsE --------------------------
	.section	.nv.constant0._ZN7cutlass13device_kernelINS_4fmha6kernel28FmhaKernelTmaWarpSpecializedINS1_10collective30FmhaMainloopTmaWarpSpecializedINS_6half_tEffN4cute5tupleIJNS7_1CILi128EEESA_NS9_ILi256EEEEEENS8_IJiNS9_ILi1EEENS8_IJiiEEEEEESF_SF_NS4_13DefaultFusionEJEEENS4_15FmhaFwdEpilogueIS6_fNS8_IJNS9_ILi64EEESB_SA_EEEEENS2_23IndividualTileSchedulerEJEEEEEvNT_6ParamsE,"a",@progbits
	.sectionflags	@""
	.align	4
.nv.constant0._ZN7cutlass13device_kernelINS_4fmha6kernel28FmhaKernelTmaWarpSpecializedINS1_10collective30FmhaMainloopTmaWarpSpecializedINS_6half_tEffN4cute5tupleIJNS7_1CILi128EEESA_NS9_ILi256EEEEEENS8_IJiNS9_ILi1EEENS8_IJiiEEEEEESF_SF_NS4_13DefaultFusionEJEEENS4_15FmhaFwdEpilogueIS6_fNS8_IJNS9_ILi64EEESB_SA_EEEEENS2_23IndividualTileSchedulerEJEEEEEvNT_6ParamsE:
	.zero		2688


//--------------------- SYMBOLS --------------------------

	.type		.nv.reservedSmem.offset0,@object
	.size		.nv.reservedSmem.offset0,0x4
	.type		__assertfail,@function
